//
// Generated by NVIDIA NVVM Compiler
//
// Compiler Build ID: CL-36424714
// Cuda compilation tools, release 13.0, V13.0.88
// Based on NVVM 20.0.0
//

.version 9.0
.target sm_100
.address_size 64

	// .globl	_Z19forwardHiddenKernelPdS_S_S_ii

.visible .entry _Z19forwardHiddenKernelPdS_S_S_ii(
	.param .u64 .ptr .align 1 _Z19forwardHiddenKernelPdS_S_S_ii_param_0,
	.param .u64 .ptr .align 1 _Z19forwardHiddenKernelPdS_S_S_ii_param_1,
	.param .u64 .ptr .align 1 _Z19forwardHiddenKernelPdS_S_S_ii_param_2,
	.param .u64 .ptr .align 1 _Z19forwardHiddenKernelPdS_S_S_ii_param_3,
	.param .u32 _Z19forwardHiddenKernelPdS_S_S_ii_param_4,
	.param .u32 _Z19forwardHiddenKernelPdS_S_S_ii_param_5
)
{
	.reg .pred 	%p<11>;
	.reg .b32 	%r<38>;
	.reg .b64 	%rd<34>;
	.reg .b64 	%fd<102>;

	ld.param.u64 	%rd13, [_Z19forwardHiddenKernelPdS_S_S_ii_param_0];
	ld.param.u64 	%rd14, [_Z19forwardHiddenKernelPdS_S_S_ii_param_1];
	ld.param.u64 	%rd11, [_Z19forwardHiddenKernelPdS_S_S_ii_param_2];
	ld.param.u64 	%rd12, [_Z19forwardHiddenKernelPdS_S_S_ii_param_3];
	ld.param.u32 	%r23, [_Z19forwardHiddenKernelPdS_S_S_ii_param_4];
	ld.param.u32 	%r24, [_Z19forwardHiddenKernelPdS_S_S_ii_param_5];
	cvta.to.global.u64 	%rd1, %rd13;
	cvta.to.global.u64 	%rd2, %rd14;
	mov.u32 	%r25, %ctaid.x;
	mov.u32 	%r26, %ntid.x;
	mov.u32 	%r27, %tid.x;
	mad.lo.s32 	%r1, %r25, %r26, %r27;
	setp.ge.s32 	%p1, %r1, %r24;
	@%p1 bra 	$L__BB0_15;
	cvta.to.global.u64 	%rd15, %rd12;
	cvta.to.global.u64 	%rd16, %rd11;
	mul.wide.s32 	%rd17, %r1, 8;
	add.s64 	%rd18, %rd16, %rd17;
	ld.global.f64 	%fd101, [%rd18];
	add.s64 	%rd3, %rd15, %rd17;
	st.global.f64 	[%rd3], %fd101;
	setp.lt.s32 	%p2, %r23, 1;
	@%p2 bra 	$L__BB0_14;
	mul.lo.s32 	%r2, %r23, %r1;
	and.b32  	%r3, %r23, 15;
	setp.lt.u32 	%p3, %r23, 16;
	mov.b32 	%r34, 0;
	@%p3 bra 	$L__BB0_5;
	and.b32  	%r34, %r23, 2147483632;
	neg.s32 	%r32, %r34;
	add.s64 	%rd4, %rd2, 64;
	add.s64 	%rd32, %rd1, 64;
	mov.u32 	%r31, %r2;
$L__BB0_4:
	.pragma "nounroll";
	mul.wide.s32 	%rd19, %r31, 8;
	add.s64 	%rd20, %rd4, %rd19;
	ld.global.f64 	%fd12, [%rd20+-64];
	ld.global.f64 	%fd13, [%rd32+-64];
	fma.rn.f64 	%fd14, %fd12, %fd13, %fd101;
	st.global.f64 	[%rd3], %fd14;
	ld.global.f64 	%fd15, [%rd20+-56];
	ld.global.f64 	%fd16, [%rd32+-56];
	fma.rn.f64 	%fd17, %fd15, %fd16, %fd14;
	st.global.f64 	[%rd3], %fd17;
	ld.global.f64 	%fd18, [%rd20+-48];
	ld.global.f64 	%fd19, [%rd32+-48];
	fma.rn.f64 	%fd20, %fd18, %fd19, %fd17;
	st.global.f64 	[%rd3], %fd20;
	ld.global.f64 	%fd21, [%rd20+-40];
	ld.global.f64 	%fd22, [%rd32+-40];
	fma.rn.f64 	%fd23, %fd21, %fd22, %fd20;
	st.global.f64 	[%rd3], %fd23;
	ld.global.f64 	%fd24, [%rd20+-32];
	ld.global.f64 	%fd25, [%rd32+-32];
	fma.rn.f64 	%fd26, %fd24, %fd25, %fd23;
	st.global.f64 	[%rd3], %fd26;
	ld.global.f64 	%fd27, [%rd20+-24];
	ld.global.f64 	%fd28, [%rd32+-24];
	fma.rn.f64 	%fd29, %fd27, %fd28, %fd26;
	st.global.f64 	[%rd3], %fd29;
	ld.global.f64 	%fd30, [%rd20+-16];
	ld.global.f64 	%fd31, [%rd32+-16];
	fma.rn.f64 	%fd32, %fd30, %fd31, %fd29;
	st.global.f64 	[%rd3], %fd32;
	ld.global.f64 	%fd33, [%rd20+-8];
	ld.global.f64 	%fd34, [%rd32+-8];
	fma.rn.f64 	%fd35, %fd33, %fd34, %fd32;
	st.global.f64 	[%rd3], %fd35;
	ld.global.f64 	%fd36, [%rd20];
	ld.global.f64 	%fd37, [%rd32];
	fma.rn.f64 	%fd38, %fd36, %fd37, %fd35;
	st.global.f64 	[%rd3], %fd38;
	ld.global.f64 	%fd39, [%rd20+8];
	ld.global.f64 	%fd40, [%rd32+8];
	fma.rn.f64 	%fd41, %fd39, %fd40, %fd38;
	st.global.f64 	[%rd3], %fd41;
	ld.global.f64 	%fd42, [%rd20+16];
	ld.global.f64 	%fd43, [%rd32+16];
	fma.rn.f64 	%fd44, %fd42, %fd43, %fd41;
	st.global.f64 	[%rd3], %fd44;
	ld.global.f64 	%fd45, [%rd20+24];
	ld.global.f64 	%fd46, [%rd32+24];
	fma.rn.f64 	%fd47, %fd45, %fd46, %fd44;
	st.global.f64 	[%rd3], %fd47;
	ld.global.f64 	%fd48, [%rd20+32];
	ld.global.f64 	%fd49, [%rd32+32];
	fma.rn.f64 	%fd50, %fd48, %fd49, %fd47;
	st.global.f64 	[%rd3], %fd50;
	ld.global.f64 	%fd51, [%rd20+40];
	ld.global.f64 	%fd52, [%rd32+40];
	fma.rn.f64 	%fd53, %fd51, %fd52, %fd50;
	st.global.f64 	[%rd3], %fd53;
	ld.global.f64 	%fd54, [%rd20+48];
	ld.global.f64 	%fd55, [%rd32+48];
	fma.rn.f64 	%fd56, %fd54, %fd55, %fd53;
	st.global.f64 	[%rd3], %fd56;
	ld.global.f64 	%fd57, [%rd20+56];
	ld.global.f64 	%fd58, [%rd32+56];
	fma.rn.f64 	%fd101, %fd57, %fd58, %fd56;
	st.global.f64 	[%rd3], %fd101;
	add.s32 	%r32, %r32, 16;
	add.s32 	%r31, %r31, 16;
	add.s64 	%rd32, %rd32, 128;
	setp.ne.s32 	%p4, %r32, 0;
	@%p4 bra 	$L__BB0_4;
$L__BB0_5:
	setp.eq.s32 	%p5, %r3, 0;
	@%p5 bra 	$L__BB0_14;
	and.b32  	%r11, %r23, 7;
	setp.lt.u32 	%p6, %r3, 8;
	@%p6 bra 	$L__BB0_8;
	add.s32 	%r29, %r34, %r2;
	mul.wide.s32 	%rd21, %r29, 8;
	add.s64 	%rd22, %rd2, %rd21;
	ld.global.f64 	%fd59, [%rd22];
	mul.wide.u32 	%rd23, %r34, 8;
	add.s64 	%rd24, %rd1, %rd23;
	ld.global.f64 	%fd60, [%rd24];
	fma.rn.f64 	%fd61, %fd59, %fd60, %fd101;
	st.global.f64 	[%rd3], %fd61;
	ld.global.f64 	%fd62, [%rd22+8];
	ld.global.f64 	%fd63, [%rd24+8];
	fma.rn.f64 	%fd64, %fd62, %fd63, %fd61;
	st.global.f64 	[%rd3], %fd64;
	ld.global.f64 	%fd65, [%rd22+16];
	ld.global.f64 	%fd66, [%rd24+16];
	fma.rn.f64 	%fd67, %fd65, %fd66, %fd64;
	st.global.f64 	[%rd3], %fd67;
	ld.global.f64 	%fd68, [%rd22+24];
	ld.global.f64 	%fd69, [%rd24+24];
	fma.rn.f64 	%fd70, %fd68, %fd69, %fd67;
	st.global.f64 	[%rd3], %fd70;
	ld.global.f64 	%fd71, [%rd22+32];
	ld.global.f64 	%fd72, [%rd24+32];
	fma.rn.f64 	%fd73, %fd71, %fd72, %fd70;
	st.global.f64 	[%rd3], %fd73;
	ld.global.f64 	%fd74, [%rd22+40];
	ld.global.f64 	%fd75, [%rd24+40];
	fma.rn.f64 	%fd76, %fd74, %fd75, %fd73;
	st.global.f64 	[%rd3], %fd76;
	ld.global.f64 	%fd77, [%rd22+48];
	ld.global.f64 	%fd78, [%rd24+48];
	fma.rn.f64 	%fd79, %fd77, %fd78, %fd76;
	st.global.f64 	[%rd3], %fd79;
	ld.global.f64 	%fd80, [%rd22+56];
	ld.global.f64 	%fd81, [%rd24+56];
	fma.rn.f64 	%fd101, %fd80, %fd81, %fd79;
	st.global.f64 	[%rd3], %fd101;
	add.s32 	%r34, %r34, 8;
$L__BB0_8:
	setp.eq.s32 	%p7, %r11, 0;
	@%p7 bra 	$L__BB0_14;
	and.b32  	%r14, %r23, 3;
	setp.lt.u32 	%p8, %r11, 4;
	@%p8 bra 	$L__BB0_11;
	add.s32 	%r30, %r34, %r2;
	mul.wide.s32 	%rd25, %r30, 8;
	add.s64 	%rd26, %rd2, %rd25;
	ld.global.f64 	%fd82, [%rd26];
	mul.wide.u32 	%rd27, %r34, 8;
	add.s64 	%rd28, %rd1, %rd27;
	ld.global.f64 	%fd83, [%rd28];
	fma.rn.f64 	%fd84, %fd82, %fd83, %fd101;
	st.global.f64 	[%rd3], %fd84;
	ld.global.f64 	%fd85, [%rd26+8];
	ld.global.f64 	%fd86, [%rd28+8];
	fma.rn.f64 	%fd87, %fd85, %fd86, %fd84;
	st.global.f64 	[%rd3], %fd87;
	ld.global.f64 	%fd88, [%rd26+16];
	ld.global.f64 	%fd89, [%rd28+16];
	fma.rn.f64 	%fd90, %fd88, %fd89, %fd87;
	st.global.f64 	[%rd3], %fd90;
	ld.global.f64 	%fd91, [%rd26+24];
	ld.global.f64 	%fd92, [%rd28+24];
	fma.rn.f64 	%fd101, %fd91, %fd92, %fd90;
	st.global.f64 	[%rd3], %fd101;
	add.s32 	%r34, %r34, 4;
$L__BB0_11:
	setp.eq.s32 	%p9, %r14, 0;
	@%p9 bra 	$L__BB0_14;
	mul.wide.u32 	%rd29, %r34, 8;
	add.s64 	%rd33, %rd1, %rd29;
	add.s32 	%r37, %r34, %r2;
	neg.s32 	%r36, %r14;
$L__BB0_13:
	.pragma "nounroll";
	mul.wide.s32 	%rd30, %r37, 8;
	add.s64 	%rd31, %rd2, %rd30;
	ld.global.f64 	%fd93, [%rd31];
	ld.global.f64 	%fd94, [%rd33];
	fma.rn.f64 	%fd101, %fd93, %fd94, %fd101;
	st.global.f64 	[%rd3], %fd101;
	add.s64 	%rd33, %rd33, 8;
	add.s32 	%r37, %r37, 1;
	add.s32 	%r36, %r36, 1;
	setp.ne.s32 	%p10, %r36, 0;
	@%p10 bra 	$L__BB0_13;
$L__BB0_14:
	max.f64 	%fd95, %fd101, 0d0000000000000000;
	st.global.f64 	[%rd3], %fd95;
$L__BB0_15:
	ret;

}
	// .globl	_Z19forwardOutputKernelPdS_S_S_ii
.visible .entry _Z19forwardOutputKernelPdS_S_S_ii(
	.param .u64 .ptr .align 1 _Z19forwardOutputKernelPdS_S_S_ii_param_0,
	.param .u64 .ptr .align 1 _Z19forwardOutputKernelPdS_S_S_ii_param_1,
	.param .u64 .ptr .align 1 _Z19forwardOutputKernelPdS_S_S_ii_param_2,
	.param .u64 .ptr .align 1 _Z19forwardOutputKernelPdS_S_S_ii_param_3,
	.param .u32 _Z19forwardOutputKernelPdS_S_S_ii_param_4,
	.param .u32 _Z19forwardOutputKernelPdS_S_S_ii_param_5
)
{
	.reg .pred 	%p<11>;
	.reg .b32 	%r<38>;
	.reg .b64 	%rd<34>;
	.reg .b64 	%fd<99>;

	ld.param.u64 	%rd13, [_Z19forwardOutputKernelPdS_S_S_ii_param_0];
	ld.param.u64 	%rd14, [_Z19forwardOutputKernelPdS_S_S_ii_param_1];
	ld.param.u64 	%rd11, [_Z19forwardOutputKernelPdS_S_S_ii_param_2];
	ld.param.u64 	%rd12, [_Z19forwardOutputKernelPdS_S_S_ii_param_3];
	ld.param.u32 	%r23, [_Z19forwardOutputKernelPdS_S_S_ii_param_4];
	ld.param.u32 	%r24, [_Z19forwardOutputKernelPdS_S_S_ii_param_5];
	cvta.to.global.u64 	%rd1, %rd13;
	cvta.to.global.u64 	%rd2, %rd14;
	mov.u32 	%r25, %ctaid.x;
	mov.u32 	%r26, %ntid.x;
	mov.u32 	%r27, %tid.x;
	mad.lo.s32 	%r1, %r25, %r26, %r27;
	setp.ge.s32 	%p1, %r1, %r24;
	@%p1 bra 	$L__BB1_14;
	cvta.to.global.u64 	%rd15, %rd12;
	cvta.to.global.u64 	%rd16, %rd11;
	mul.wide.s32 	%rd17, %r1, 8;
	add.s64 	%rd18, %rd16, %rd17;
	ld.global.f64 	%fd95, [%rd18];
	add.s64 	%rd3, %rd15, %rd17;
	st.global.f64 	[%rd3], %fd95;
	setp.lt.s32 	%p2, %r23, 1;
	@%p2 bra 	$L__BB1_14;
	mul.lo.s32 	%r2, %r23, %r1;
	and.b32  	%r3, %r23, 15;
	setp.lt.u32 	%p3, %r23, 16;
	mov.b32 	%r34, 0;
	@%p3 bra 	$L__BB1_5;
	and.b32  	%r34, %r23, 2147483632;
	neg.s32 	%r32, %r34;
	add.s64 	%rd4, %rd2, 64;
	add.s64 	%rd32, %rd1, 64;
	mov.u32 	%r31, %r2;
$L__BB1_4:
	.pragma "nounroll";
	mul.wide.s32 	%rd19, %r31, 8;
	add.s64 	%rd20, %rd4, %rd19;
	ld.global.f64 	%fd11, [%rd20+-64];
	ld.global.f64 	%fd12, [%rd32+-64];
	fma.rn.f64 	%fd13, %fd11, %fd12, %fd95;
	st.global.f64 	[%rd3], %fd13;
	ld.global.f64 	%fd14, [%rd20+-56];
	ld.global.f64 	%fd15, [%rd32+-56];
	fma.rn.f64 	%fd16, %fd14, %fd15, %fd13;
	st.global.f64 	[%rd3], %fd16;
	ld.global.f64 	%fd17, [%rd20+-48];
	ld.global.f64 	%fd18, [%rd32+-48];
	fma.rn.f64 	%fd19, %fd17, %fd18, %fd16;
	st.global.f64 	[%rd3], %fd19;
	ld.global.f64 	%fd20, [%rd20+-40];
	ld.global.f64 	%fd21, [%rd32+-40];
	fma.rn.f64 	%fd22, %fd20, %fd21, %fd19;
	st.global.f64 	[%rd3], %fd22;
	ld.global.f64 	%fd23, [%rd20+-32];
	ld.global.f64 	%fd24, [%rd32+-32];
	fma.rn.f64 	%fd25, %fd23, %fd24, %fd22;
	st.global.f64 	[%rd3], %fd25;
	ld.global.f64 	%fd26, [%rd20+-24];
	ld.global.f64 	%fd27, [%rd32+-24];
	fma.rn.f64 	%fd28, %fd26, %fd27, %fd25;
	st.global.f64 	[%rd3], %fd28;
	ld.global.f64 	%fd29, [%rd20+-16];
	ld.global.f64 	%fd30, [%rd32+-16];
	fma.rn.f64 	%fd31, %fd29, %fd30, %fd28;
	st.global.f64 	[%rd3], %fd31;
	ld.global.f64 	%fd32, [%rd20+-8];
	ld.global.f64 	%fd33, [%rd32+-8];
	fma.rn.f64 	%fd34, %fd32, %fd33, %fd31;
	st.global.f64 	[%rd3], %fd34;
	ld.global.f64 	%fd35, [%rd20];
	ld.global.f64 	%fd36, [%rd32];
	fma.rn.f64 	%fd37, %fd35, %fd36, %fd34;
	st.global.f64 	[%rd3], %fd37;
	ld.global.f64 	%fd38, [%rd20+8];
	ld.global.f64 	%fd39, [%rd32+8];
	fma.rn.f64 	%fd40, %fd38, %fd39, %fd37;
	st.global.f64 	[%rd3], %fd40;
	ld.global.f64 	%fd41, [%rd20+16];
	ld.global.f64 	%fd42, [%rd32+16];
	fma.rn.f64 	%fd43, %fd41, %fd42, %fd40;
	st.global.f64 	[%rd3], %fd43;
	ld.global.f64 	%fd44, [%rd20+24];
	ld.global.f64 	%fd45, [%rd32+24];
	fma.rn.f64 	%fd46, %fd44, %fd45, %fd43;
	st.global.f64 	[%rd3], %fd46;
	ld.global.f64 	%fd47, [%rd20+32];
	ld.global.f64 	%fd48, [%rd32+32];
	fma.rn.f64 	%fd49, %fd47, %fd48, %fd46;
	st.global.f64 	[%rd3], %fd49;
	ld.global.f64 	%fd50, [%rd20+40];
	ld.global.f64 	%fd51, [%rd32+40];
	fma.rn.f64 	%fd52, %fd50, %fd51, %fd49;
	st.global.f64 	[%rd3], %fd52;
	ld.global.f64 	%fd53, [%rd20+48];
	ld.global.f64 	%fd54, [%rd32+48];
	fma.rn.f64 	%fd55, %fd53, %fd54, %fd52;
	st.global.f64 	[%rd3], %fd55;
	ld.global.f64 	%fd56, [%rd20+56];
	ld.global.f64 	%fd57, [%rd32+56];
	fma.rn.f64 	%fd95, %fd56, %fd57, %fd55;
	st.global.f64 	[%rd3], %fd95;
	add.s32 	%r32, %r32, 16;
	add.s32 	%r31, %r31, 16;
	add.s64 	%rd32, %rd32, 128;
	setp.ne.s32 	%p4, %r32, 0;
	@%p4 bra 	$L__BB1_4;
$L__BB1_5:
	setp.eq.s32 	%p5, %r3, 0;
	@%p5 bra 	$L__BB1_14;
	and.b32  	%r11, %r23, 7;
	setp.lt.u32 	%p6, %r3, 8;
	@%p6 bra 	$L__BB1_8;
	add.s32 	%r29, %r34, %r2;
	mul.wide.s32 	%rd21, %r29, 8;
	add.s64 	%rd22, %rd2, %rd21;
	ld.global.f64 	%fd58, [%rd22];
	mul.wide.u32 	%rd23, %r34, 8;
	add.s64 	%rd24, %rd1, %rd23;
	ld.global.f64 	%fd59, [%rd24];
	fma.rn.f64 	%fd60, %fd58, %fd59, %fd95;
	st.global.f64 	[%rd3], %fd60;
	ld.global.f64 	%fd61, [%rd22+8];
	ld.global.f64 	%fd62, [%rd24+8];
	fma.rn.f64 	%fd63, %fd61, %fd62, %fd60;
	st.global.f64 	[%rd3], %fd63;
	ld.global.f64 	%fd64, [%rd22+16];
	ld.global.f64 	%fd65, [%rd24+16];
	fma.rn.f64 	%fd66, %fd64, %fd65, %fd63;
	st.global.f64 	[%rd3], %fd66;
	ld.global.f64 	%fd67, [%rd22+24];
	ld.global.f64 	%fd68, [%rd24+24];
	fma.rn.f64 	%fd69, %fd67, %fd68, %fd66;
	st.global.f64 	[%rd3], %fd69;
	ld.global.f64 	%fd70, [%rd22+32];
	ld.global.f64 	%fd71, [%rd24+32];
	fma.rn.f64 	%fd72, %fd70, %fd71, %fd69;
	st.global.f64 	[%rd3], %fd72;
	ld.global.f64 	%fd73, [%rd22+40];
	ld.global.f64 	%fd74, [%rd24+40];
	fma.rn.f64 	%fd75, %fd73, %fd74, %fd72;
	st.global.f64 	[%rd3], %fd75;
	ld.global.f64 	%fd76, [%rd22+48];
	ld.global.f64 	%fd77, [%rd24+48];
	fma.rn.f64 	%fd78, %fd76, %fd77, %fd75;
	st.global.f64 	[%rd3], %fd78;
	ld.global.f64 	%fd79, [%rd22+56];
	ld.global.f64 	%fd80, [%rd24+56];
	fma.rn.f64 	%fd95, %fd79, %fd80, %fd78;
	st.global.f64 	[%rd3], %fd95;
	add.s32 	%r34, %r34, 8;
$L__BB1_8:
	setp.eq.s32 	%p7, %r11, 0;
	@%p7 bra 	$L__BB1_14;
	and.b32  	%r14, %r23, 3;
	setp.lt.u32 	%p8, %r11, 4;
	@%p8 bra 	$L__BB1_11;
	add.s32 	%r30, %r34, %r2;
	mul.wide.s32 	%rd25, %r30, 8;
	add.s64 	%rd26, %rd2, %rd25;
	ld.global.f64 	%fd81, [%rd26];
	mul.wide.u32 	%rd27, %r34, 8;
	add.s64 	%rd28, %rd1, %rd27;
	ld.global.f64 	%fd82, [%rd28];
	fma.rn.f64 	%fd83, %fd81, %fd82, %fd95;
	st.global.f64 	[%rd3], %fd83;
	ld.global.f64 	%fd84, [%rd26+8];
	ld.global.f64 	%fd85, [%rd28+8];
	fma.rn.f64 	%fd86, %fd84, %fd85, %fd83;
	st.global.f64 	[%rd3], %fd86;
	ld.global.f64 	%fd87, [%rd26+16];
	ld.global.f64 	%fd88, [%rd28+16];
	fma.rn.f64 	%fd89, %fd87, %fd88, %fd86;
	st.global.f64 	[%rd3], %fd89;
	ld.global.f64 	%fd90, [%rd26+24];
	ld.global.f64 	%fd91, [%rd28+24];
	fma.rn.f64 	%fd95, %fd90, %fd91, %fd89;
	st.global.f64 	[%rd3], %fd95;
	add.s32 	%r34, %r34, 4;
$L__BB1_11:
	setp.eq.s32 	%p9, %r14, 0;
	@%p9 bra 	$L__BB1_14;
	mul.wide.u32 	%rd29, %r34, 8;
	add.s64 	%rd33, %rd1, %rd29;
	add.s32 	%r37, %r34, %r2;
	neg.s32 	%r36, %r14;
$L__BB1_13:
	.pragma "nounroll";
	mul.wide.s32 	%rd30, %r37, 8;
	add.s64 	%rd31, %rd2, %rd30;
	ld.global.f64 	%fd92, [%rd31];
	ld.global.f64 	%fd93, [%rd33];
	fma.rn.f64 	%fd95, %fd92, %fd93, %fd95;
	st.global.f64 	[%rd3], %fd95;
	add.s64 	%rd33, %rd33, 8;
	add.s32 	%r37, %r37, 1;
	add.s32 	%r36, %r36, 1;
	setp.ne.s32 	%p10, %r36, 0;
	@%p10 bra 	$L__BB1_13;
$L__BB1_14:
	ret;

}
	// .globl	_Z13softmaxKernelPdi
.visible .entry _Z13softmaxKernelPdi(
	.param .u64 .ptr .align 1 _Z13softmaxKernelPdi_param_0,
	.param .u32 _Z13softmaxKernelPdi_param_1
)
{
	.reg .pred 	%p<62>;
	.reg .b32 	%r<103>;
	.reg .b32 	%f<7>;
	.reg .b64 	%rd<39>;
	.reg .b64 	%fd<232>;

	ld.param.u64 	%rd20, [_Z13softmaxKernelPdi_param_0];
	ld.param.u32 	%r46, [_Z13softmaxKernelPdi_param_1];
	cvta.to.global.u64 	%rd1, %rd20;
	ld.global.f64 	%fd223, [%rd1];
	setp.lt.s32 	%p1, %r46, 2;
	@%p1 bra 	$L__BB2_14;
	add.s32 	%r1, %r46, -1;
	add.s32 	%r48, %r46, -2;
	and.b32  	%r2, %r1, 15;
	setp.lt.u32 	%p2, %r48, 15;
	mov.b32 	%r92, 1;
	@%p2 bra 	$L__BB2_5;
	and.b32  	%r50, %r1, -16;
	neg.s32 	%r96, %r50;
	add.s64 	%rd34, %rd1, 64;
	mov.b32 	%r95, 0;
$L__BB2_3:
	.pragma "nounroll";
	ld.global.f64 	%fd38, [%rd34+-56];
	setp.gt.f64 	%p3, %fd38, %fd223;
	selp.f64 	%fd39, %fd38, %fd223, %p3;
	ld.global.f64 	%fd40, [%rd34+-48];
	setp.gt.f64 	%p4, %fd40, %fd39;
	selp.f64 	%fd41, %fd40, %fd39, %p4;
	ld.global.f64 	%fd42, [%rd34+-40];
	setp.gt.f64 	%p5, %fd42, %fd41;
	selp.f64 	%fd43, %fd42, %fd41, %p5;
	ld.global.f64 	%fd44, [%rd34+-32];
	setp.gt.f64 	%p6, %fd44, %fd43;
	selp.f64 	%fd45, %fd44, %fd43, %p6;
	ld.global.f64 	%fd46, [%rd34+-24];
	setp.gt.f64 	%p7, %fd46, %fd45;
	selp.f64 	%fd47, %fd46, %fd45, %p7;
	ld.global.f64 	%fd48, [%rd34+-16];
	setp.gt.f64 	%p8, %fd48, %fd47;
	selp.f64 	%fd49, %fd48, %fd47, %p8;
	ld.global.f64 	%fd50, [%rd34+-8];
	setp.gt.f64 	%p9, %fd50, %fd49;
	selp.f64 	%fd51, %fd50, %fd49, %p9;
	ld.global.f64 	%fd52, [%rd34];
	setp.gt.f64 	%p10, %fd52, %fd51;
	selp.f64 	%fd53, %fd52, %fd51, %p10;
	ld.global.f64 	%fd54, [%rd34+8];
	setp.gt.f64 	%p11, %fd54, %fd53;
	selp.f64 	%fd55, %fd54, %fd53, %p11;
	ld.global.f64 	%fd56, [%rd34+16];
	setp.gt.f64 	%p12, %fd56, %fd55;
	selp.f64 	%fd57, %fd56, %fd55, %p12;
	ld.global.f64 	%fd58, [%rd34+24];
	setp.gt.f64 	%p13, %fd58, %fd57;
	selp.f64 	%fd59, %fd58, %fd57, %p13;
	ld.global.f64 	%fd60, [%rd34+32];
	setp.gt.f64 	%p14, %fd60, %fd59;
	selp.f64 	%fd61, %fd60, %fd59, %p14;
	ld.global.f64 	%fd62, [%rd34+40];
	setp.gt.f64 	%p15, %fd62, %fd61;
	selp.f64 	%fd63, %fd62, %fd61, %p15;
	ld.global.f64 	%fd64, [%rd34+48];
	setp.gt.f64 	%p16, %fd64, %fd63;
	selp.f64 	%fd65, %fd64, %fd63, %p16;
	ld.global.f64 	%fd66, [%rd34+56];
	setp.gt.f64 	%p17, %fd66, %fd65;
	selp.f64 	%fd67, %fd66, %fd65, %p17;
	ld.global.f64 	%fd68, [%rd34+64];
	setp.gt.f64 	%p18, %fd68, %fd67;
	selp.f64 	%fd223, %fd68, %fd67, %p18;
	add.s32 	%r96, %r96, 16;
	add.s32 	%r95, %r95, 16;
	add.s64 	%rd34, %rd34, 128;
	setp.eq.s32 	%p19, %r96, 0;
	@%p19 bra 	$L__BB2_4;
	bra.uni 	$L__BB2_3;
$L__BB2_4:
	add.s32 	%r92, %r95, 1;
$L__BB2_5:
	setp.eq.s32 	%p20, %r2, 0;
	@%p20 bra 	$L__BB2_14;
	and.b32  	%r6, %r1, 7;
	setp.lt.u32 	%p21, %r2, 8;
	@%p21 bra 	$L__BB2_8;
	mul.wide.u32 	%rd21, %r92, 8;
	add.s64 	%rd22, %rd1, %rd21;
	ld.global.f64 	%fd70, [%rd22];
	setp.gt.f64 	%p22, %fd70, %fd223;
	selp.f64 	%fd71, %fd70, %fd223, %p22;
	ld.global.f64 	%fd72, [%rd22+8];
	setp.gt.f64 	%p23, %fd72, %fd71;
	selp.f64 	%fd73, %fd72, %fd71, %p23;
	ld.global.f64 	%fd74, [%rd22+16];
	setp.gt.f64 	%p24, %fd74, %fd73;
	selp.f64 	%fd75, %fd74, %fd73, %p24;
	ld.global.f64 	%fd76, [%rd22+24];
	setp.gt.f64 	%p25, %fd76, %fd75;
	selp.f64 	%fd77, %fd76, %fd75, %p25;
	ld.global.f64 	%fd78, [%rd22+32];
	setp.gt.f64 	%p26, %fd78, %fd77;
	selp.f64 	%fd79, %fd78, %fd77, %p26;
	ld.global.f64 	%fd80, [%rd22+40];
	setp.gt.f64 	%p27, %fd80, %fd79;
	selp.f64 	%fd81, %fd80, %fd79, %p27;
	ld.global.f64 	%fd82, [%rd22+48];
	setp.gt.f64 	%p28, %fd82, %fd81;
	selp.f64 	%fd83, %fd82, %fd81, %p28;
	ld.global.f64 	%fd84, [%rd22+56];
	setp.gt.f64 	%p29, %fd84, %fd83;
	selp.f64 	%fd223, %fd84, %fd83, %p29;
	add.s32 	%r92, %r92, 8;
$L__BB2_8:
	setp.eq.s32 	%p30, %r6, 0;
	@%p30 bra 	$L__BB2_14;
	and.b32  	%r9, %r1, 3;
	setp.lt.u32 	%p31, %r6, 4;
	@%p31 bra 	$L__BB2_11;
	mul.wide.u32 	%rd23, %r92, 8;
	add.s64 	%rd24, %rd1, %rd23;
	ld.global.f64 	%fd86, [%rd24];
	setp.gt.f64 	%p32, %fd86, %fd223;
	selp.f64 	%fd87, %fd86, %fd223, %p32;
	ld.global.f64 	%fd88, [%rd24+8];
	setp.gt.f64 	%p33, %fd88, %fd87;
	selp.f64 	%fd89, %fd88, %fd87, %p33;
	ld.global.f64 	%fd90, [%rd24+16];
	setp.gt.f64 	%p34, %fd90, %fd89;
	selp.f64 	%fd91, %fd90, %fd89, %p34;
	ld.global.f64 	%fd92, [%rd24+24];
	setp.gt.f64 	%p35, %fd92, %fd91;
	selp.f64 	%fd223, %fd92, %fd91, %p35;
	add.s32 	%r92, %r92, 4;
$L__BB2_11:
	setp.eq.s32 	%p36, %r9, 0;
	@%p36 bra 	$L__BB2_14;
	mul.wide.u32 	%rd25, %r92, 8;
	add.s64 	%rd33, %rd1, %rd25;
	neg.s32 	%r94, %r9;
$L__BB2_13:
	.pragma "nounroll";
	ld.global.f64 	%fd93, [%rd33];
	setp.gt.f64 	%p37, %fd93, %fd223;
	selp.f64 	%fd223, %fd93, %fd223, %p37;
	add.s64 	%rd33, %rd33, 8;
	add.s32 	%r94, %r94, 1;
	setp.ne.s32 	%p38, %r94, 0;
	@%p38 bra 	$L__BB2_13;
$L__BB2_14:
	setp.lt.s32 	%p39, %r46, 1;
	mov.f64 	%fd228, 0d0000000000000000;
	@%p39 bra 	$L__BB2_30;
	setp.eq.s32 	%p40, %r46, 1;
	mov.f64 	%fd228, 0d0000000000000000;
	mov.b64 	%rd35, 0;
	@%p40 bra 	$L__BB2_25;
	and.b32  	%r51, %r46, 2147483646;
	neg.s32 	%r97, %r51;
	add.s64 	%rd36, %rd1, 8;
	mov.f64 	%fd228, 0d0000000000000000;
$L__BB2_17:
	ld.global.f64 	%fd98, [%rd36+-8];
	sub.f64 	%fd25, %fd98, %fd223;
	fma.rn.f64 	%fd99, %fd25, 0d3FF71547652B82FE, 0d4338000000000000;
	{
	.reg .b32 %temp; 
	mov.b64 	{%r27, %temp}, %fd99;
	}
	mov.f64 	%fd100, 0dC338000000000000;
	add.rn.f64 	%fd101, %fd99, %fd100;
	fma.rn.f64 	%fd102, %fd101, 0dBFE62E42FEFA39EF, %fd25;
	fma.rn.f64 	%fd103, %fd101, 0dBC7ABC9E3B39803F, %fd102;
	fma.rn.f64 	%fd104, %fd103, 0d3E5ADE1569CE2BDF, 0d3E928AF3FCA213EA;
	fma.rn.f64 	%fd105, %fd104, %fd103, 0d3EC71DEE62401315;
	fma.rn.f64 	%fd106, %fd105, %fd103, 0d3EFA01997C89EB71;
	fma.rn.f64 	%fd107, %fd106, %fd103, 0d3F2A01A014761F65;
	fma.rn.f64 	%fd108, %fd107, %fd103, 0d3F56C16C1852B7AF;
	fma.rn.f64 	%fd109, %fd108, %fd103, 0d3F81111111122322;
	fma.rn.f64 	%fd110, %fd109, %fd103, 0d3FA55555555502A1;
	fma.rn.f64 	%fd111, %fd110, %fd103, 0d3FC5555555555511;
	fma.rn.f64 	%fd112, %fd111, %fd103, 0d3FE000000000000B;
	fma.rn.f64 	%fd113, %fd112, %fd103, 0d3FF0000000000000;
	fma.rn.f64 	%fd114, %fd113, %fd103, 0d3FF0000000000000;
	{
	.reg .b32 %temp; 
	mov.b64 	{%r28, %temp}, %fd114;
	}
	{
	.reg .b32 %temp; 
	mov.b64 	{%temp, %r29}, %fd114;
	}
	shl.b32 	%r52, %r27, 20;
	add.s32 	%r53, %r52, %r29;
	mov.b64 	%fd230, {%r28, %r53};
	{
	.reg .b32 %temp; 
	mov.b64 	{%temp, %r54}, %fd25;
	}
	mov.b32 	%f4, %r54;
	abs.f32 	%f2, %f4;
	setp.lt.f32 	%p41, %f2, 0f4086232B;
	@%p41 bra 	$L__BB2_20;
	setp.lt.f64 	%p42, %fd25, 0d0000000000000000;
	add.f64 	%fd115, %fd25, 0d7FF0000000000000;
	selp.f64 	%fd230, 0d0000000000000000, %fd115, %p42;
	setp.geu.f32 	%p43, %f2, 0f40874800;
	@%p43 bra 	$L__BB2_20;
	shr.u32 	%r55, %r27, 31;
	add.s32 	%r56, %r27, %r55;
	shr.s32 	%r57, %r56, 1;
	shl.b32 	%r58, %r57, 20;
	add.s32 	%r59, %r29, %r58;
	mov.b64 	%fd116, {%r28, %r59};
	sub.s32 	%r60, %r27, %r57;
	shl.b32 	%r61, %r60, 20;
	add.s32 	%r62, %r61, 1072693248;
	mov.b32 	%r63, 0;
	mov.b64 	%fd117, {%r63, %r62};
	mul.f64 	%fd230, %fd117, %fd116;
$L__BB2_20:
	st.global.f64 	[%rd36+-8], %fd230;
	add.f64 	%fd30, %fd228, %fd230;
	ld.global.f64 	%fd118, [%rd36];
	sub.f64 	%fd31, %fd118, %fd223;
	fma.rn.f64 	%fd119, %fd31, 0d3FF71547652B82FE, 0d4338000000000000;
	{
	.reg .b32 %temp; 
	mov.b64 	{%r30, %temp}, %fd119;
	}
	mov.f64 	%fd120, 0dC338000000000000;
	add.rn.f64 	%fd121, %fd119, %fd120;
	fma.rn.f64 	%fd122, %fd121, 0dBFE62E42FEFA39EF, %fd31;
	fma.rn.f64 	%fd123, %fd121, 0dBC7ABC9E3B39803F, %fd122;
	fma.rn.f64 	%fd124, %fd123, 0d3E5ADE1569CE2BDF, 0d3E928AF3FCA213EA;
	fma.rn.f64 	%fd125, %fd124, %fd123, 0d3EC71DEE62401315;
	fma.rn.f64 	%fd126, %fd125, %fd123, 0d3EFA01997C89EB71;
	fma.rn.f64 	%fd127, %fd126, %fd123, 0d3F2A01A014761F65;
	fma.rn.f64 	%fd128, %fd127, %fd123, 0d3F56C16C1852B7AF;
	fma.rn.f64 	%fd129, %fd128, %fd123, 0d3F81111111122322;
	fma.rn.f64 	%fd130, %fd129, %fd123, 0d3FA55555555502A1;
	fma.rn.f64 	%fd131, %fd130, %fd123, 0d3FC5555555555511;
	fma.rn.f64 	%fd132, %fd131, %fd123, 0d3FE000000000000B;
	fma.rn.f64 	%fd133, %fd132, %fd123, 0d3FF0000000000000;
	fma.rn.f64 	%fd134, %fd133, %fd123, 0d3FF0000000000000;
	{
	.reg .b32 %temp; 
	mov.b64 	{%r31, %temp}, %fd134;
	}
	{
	.reg .b32 %temp; 
	mov.b64 	{%temp, %r32}, %fd134;
	}
	shl.b32 	%r64, %r30, 20;
	add.s32 	%r65, %r64, %r32;
	mov.b64 	%fd231, {%r31, %r65};
	{
	.reg .b32 %temp; 
	mov.b64 	{%temp, %r66}, %fd31;
	}
	mov.b32 	%f5, %r66;
	abs.f32 	%f3, %f5;
	setp.lt.f32 	%p44, %f3, 0f4086232B;
	@%p44 bra 	$L__BB2_23;
	setp.lt.f64 	%p45, %fd31, 0d0000000000000000;
	add.f64 	%fd135, %fd31, 0d7FF0000000000000;
	selp.f64 	%fd231, 0d0000000000000000, %fd135, %p45;
	setp.geu.f32 	%p46, %f3, 0f40874800;
	@%p46 bra 	$L__BB2_23;
	shr.u32 	%r67, %r30, 31;
	add.s32 	%r68, %r30, %r67;
	shr.s32 	%r69, %r68, 1;
	shl.b32 	%r70, %r69, 20;
	add.s32 	%r71, %r32, %r70;
	mov.b64 	%fd136, {%r31, %r71};
	sub.s32 	%r72, %r30, %r69;
	shl.b32 	%r73, %r72, 20;
	add.s32 	%r74, %r73, 1072693248;
	mov.b32 	%r75, 0;
	mov.b64 	%fd137, {%r75, %r74};
	mul.f64 	%fd231, %fd137, %fd136;
$L__BB2_23:
	st.global.f64 	[%rd36], %fd231;
	add.f64 	%fd228, %fd30, %fd231;
	add.s32 	%r97, %r97, 2;
	add.s64 	%rd36, %rd36, 16;
	setp.eq.s32 	%p47, %r97, 0;
	@%p47 bra 	$L__BB2_24;
	bra.uni 	$L__BB2_17;
$L__BB2_24:
	cvt.u64.u32 	%rd35, %r51;
$L__BB2_25:
	and.b32  	%r77, %r46, 1;
	setp.eq.b32 	%p48, %r77, 1;
	not.pred 	%p49, %p48;
	@%p49 bra 	$L__BB2_30;
	shl.b64 	%rd27, %rd35, 3;
	add.s64 	%rd11, %rd1, %rd27;
	ld.global.f64 	%fd138, [%rd11];
	sub.f64 	%fd17, %fd138, %fd223;
	fma.rn.f64 	%fd139, %fd17, 0d3FF71547652B82FE, 0d4338000000000000;
	{
	.reg .b32 %temp; 
	mov.b64 	{%r20, %temp}, %fd139;
	}
	mov.f64 	%fd140, 0dC338000000000000;
	add.rn.f64 	%fd141, %fd139, %fd140;
	fma.rn.f64 	%fd142, %fd141, 0dBFE62E42FEFA39EF, %fd17;
	fma.rn.f64 	%fd143, %fd141, 0dBC7ABC9E3B39803F, %fd142;
	fma.rn.f64 	%fd144, %fd143, 0d3E5ADE1569CE2BDF, 0d3E928AF3FCA213EA;
	fma.rn.f64 	%fd145, %fd144, %fd143, 0d3EC71DEE62401315;
	fma.rn.f64 	%fd146, %fd145, %fd143, 0d3EFA01997C89EB71;
	fma.rn.f64 	%fd147, %fd146, %fd143, 0d3F2A01A014761F65;
	fma.rn.f64 	%fd148, %fd147, %fd143, 0d3F56C16C1852B7AF;
	fma.rn.f64 	%fd149, %fd148, %fd143, 0d3F81111111122322;
	fma.rn.f64 	%fd150, %fd149, %fd143, 0d3FA55555555502A1;
	fma.rn.f64 	%fd151, %fd150, %fd143, 0d3FC5555555555511;
	fma.rn.f64 	%fd152, %fd151, %fd143, 0d3FE000000000000B;
	fma.rn.f64 	%fd153, %fd152, %fd143, 0d3FF0000000000000;
	fma.rn.f64 	%fd154, %fd153, %fd143, 0d3FF0000000000000;
	{
	.reg .b32 %temp; 
	mov.b64 	{%r21, %temp}, %fd154;
	}
	{
	.reg .b32 %temp; 
	mov.b64 	{%temp, %r22}, %fd154;
	}
	shl.b32 	%r78, %r20, 20;
	add.s32 	%r79, %r78, %r22;
	mov.b64 	%fd227, {%r21, %r79};
	{
	.reg .b32 %temp; 
	mov.b64 	{%temp, %r80}, %fd17;
	}
	mov.b32 	%f6, %r80;
	abs.f32 	%f1, %f6;
	setp.lt.f32 	%p50, %f1, 0f4086232B;
	@%p50 bra 	$L__BB2_29;
	setp.lt.f64 	%p51, %fd17, 0d0000000000000000;
	add.f64 	%fd155, %fd17, 0d7FF0000000000000;
	selp.f64 	%fd227, 0d0000000000000000, %fd155, %p51;
	setp.geu.f32 	%p52, %f1, 0f40874800;
	@%p52 bra 	$L__BB2_29;
	shr.u32 	%r81, %r20, 31;
	add.s32 	%r82, %r20, %r81;
	shr.s32 	%r83, %r82, 1;
	shl.b32 	%r84, %r83, 20;
	add.s32 	%r85, %r22, %r84;
	mov.b64 	%fd156, {%r21, %r85};
	sub.s32 	%r86, %r20, %r83;
	shl.b32 	%r87, %r86, 20;
	add.s32 	%r88, %r87, 1072693248;
	mov.b32 	%r89, 0;
	mov.b64 	%fd157, {%r89, %r88};
	mul.f64 	%fd227, %fd157, %fd156;
$L__BB2_29:
	st.global.f64 	[%rd11], %fd227;
	add.f64 	%fd228, %fd228, %fd227;
$L__BB2_30:
	setp.lt.s32 	%p53, %r46, 1;
	@%p53 bra 	$L__BB2_43;
	and.b32  	%r23, %r46, 15;
	setp.lt.u32 	%p54, %r46, 16;
	mov.b32 	%r99, 0;
	@%p54 bra 	$L__BB2_34;
	and.b32  	%r99, %r46, 2147483632;
	neg.s32 	%r98, %r99;
	add.s64 	%rd37, %rd1, 64;
$L__BB2_33:
	.pragma "nounroll";
	ld.global.f64 	%fd158, [%rd37+-64];
	div.rn.f64 	%fd159, %fd158, %fd228;
	st.global.f64 	[%rd37+-64], %fd159;
	ld.global.f64 	%fd160, [%rd37+-56];
	div.rn.f64 	%fd161, %fd160, %fd228;
	st.global.f64 	[%rd37+-56], %fd161;
	ld.global.f64 	%fd162, [%rd37+-48];
	div.rn.f64 	%fd163, %fd162, %fd228;
	st.global.f64 	[%rd37+-48], %fd163;
	ld.global.f64 	%fd164, [%rd37+-40];
	div.rn.f64 	%fd165, %fd164, %fd228;
	st.global.f64 	[%rd37+-40], %fd165;
	ld.global.f64 	%fd166, [%rd37+-32];
	div.rn.f64 	%fd167, %fd166, %fd228;
	st.global.f64 	[%rd37+-32], %fd167;
	ld.global.f64 	%fd168, [%rd37+-24];
	div.rn.f64 	%fd169, %fd168, %fd228;
	st.global.f64 	[%rd37+-24], %fd169;
	ld.global.f64 	%fd170, [%rd37+-16];
	div.rn.f64 	%fd171, %fd170, %fd228;
	st.global.f64 	[%rd37+-16], %fd171;
	ld.global.f64 	%fd172, [%rd37+-8];
	div.rn.f64 	%fd173, %fd172, %fd228;
	st.global.f64 	[%rd37+-8], %fd173;
	ld.global.f64 	%fd174, [%rd37];
	div.rn.f64 	%fd175, %fd174, %fd228;
	st.global.f64 	[%rd37], %fd175;
	ld.global.f64 	%fd176, [%rd37+8];
	div.rn.f64 	%fd177, %fd176, %fd228;
	st.global.f64 	[%rd37+8], %fd177;
	ld.global.f64 	%fd178, [%rd37+16];
	div.rn.f64 	%fd179, %fd178, %fd228;
	st.global.f64 	[%rd37+16], %fd179;
	ld.global.f64 	%fd180, [%rd37+24];
	div.rn.f64 	%fd181, %fd180, %fd228;
	st.global.f64 	[%rd37+24], %fd181;
	ld.global.f64 	%fd182, [%rd37+32];
	div.rn.f64 	%fd183, %fd182, %fd228;
	st.global.f64 	[%rd37+32], %fd183;
	ld.global.f64 	%fd184, [%rd37+40];
	div.rn.f64 	%fd185, %fd184, %fd228;
	st.global.f64 	[%rd37+40], %fd185;
	ld.global.f64 	%fd186, [%rd37+48];
	div.rn.f64 	%fd187, %fd186, %fd228;
	st.global.f64 	[%rd37+48], %fd187;
	ld.global.f64 	%fd188, [%rd37+56];
	div.rn.f64 	%fd189, %fd188, %fd228;
	st.global.f64 	[%rd37+56], %fd189;
	add.s32 	%r98, %r98, 16;
	add.s64 	%rd37, %rd37, 128;
	setp.ne.s32 	%p55, %r98, 0;
	@%p55 bra 	$L__BB2_33;
$L__BB2_34:
	setp.eq.s32 	%p56, %r23, 0;
	@%p56 bra 	$L__BB2_43;
	and.b32  	%r37, %r46, 7;
	setp.lt.u32 	%p57, %r23, 8;
	@%p57 bra 	$L__BB2_37;
	mul.wide.u32 	%rd28, %r99, 8;
	add.s64 	%rd29, %rd1, %rd28;
	ld.global.f64 	%fd190, [%rd29];
	div.rn.f64 	%fd191, %fd190, %fd228;
	st.global.f64 	[%rd29], %fd191;
	ld.global.f64 	%fd192, [%rd29+8];
	div.rn.f64 	%fd193, %fd192, %fd228;
	st.global.f64 	[%rd29+8], %fd193;
	ld.global.f64 	%fd194, [%rd29+16];
	div.rn.f64 	%fd195, %fd194, %fd228;
	st.global.f64 	[%rd29+16], %fd195;
	ld.global.f64 	%fd196, [%rd29+24];
	div.rn.f64 	%fd197, %fd196, %fd228;
	st.global.f64 	[%rd29+24], %fd197;
	ld.global.f64 	%fd198, [%rd29+32];
	div.rn.f64 	%fd199, %fd198, %fd228;
	st.global.f64 	[%rd29+32], %fd199;
	ld.global.f64 	%fd200, [%rd29+40];
	div.rn.f64 	%fd201, %fd200, %fd228;
	st.global.f64 	[%rd29+40], %fd201;
	ld.global.f64 	%fd202, [%rd29+48];
	div.rn.f64 	%fd203, %fd202, %fd228;
	st.global.f64 	[%rd29+48], %fd203;
	ld.global.f64 	%fd204, [%rd29+56];
	div.rn.f64 	%fd205, %fd204, %fd228;
	st.global.f64 	[%rd29+56], %fd205;
	add.s32 	%r99, %r99, 8;
$L__BB2_37:
	setp.eq.s32 	%p58, %r37, 0;
	@%p58 bra 	$L__BB2_43;
	and.b32  	%r40, %r46, 3;
	setp.lt.u32 	%p59, %r37, 4;
	@%p59 bra 	$L__BB2_40;
	mul.wide.u32 	%rd30, %r99, 8;
	add.s64 	%rd31, %rd1, %rd30;
	ld.global.f64 	%fd206, [%rd31];
	div.rn.f64 	%fd207, %fd206, %fd228;
	st.global.f64 	[%rd31], %fd207;
	ld.global.f64 	%fd208, [%rd31+8];
	div.rn.f64 	%fd209, %fd208, %fd228;
	st.global.f64 	[%rd31+8], %fd209;
	ld.global.f64 	%fd210, [%rd31+16];
	div.rn.f64 	%fd211, %fd210, %fd228;
	st.global.f64 	[%rd31+16], %fd211;
	ld.global.f64 	%fd212, [%rd31+24];
	div.rn.f64 	%fd213, %fd212, %fd228;
	st.global.f64 	[%rd31+24], %fd213;
	add.s32 	%r99, %r99, 4;
$L__BB2_40:
	setp.eq.s32 	%p60, %r40, 0;
	@%p60 bra 	$L__BB2_43;
	mul.wide.u32 	%rd32, %r99, 8;
	add.s64 	%rd38, %rd1, %rd32;
	neg.s32 	%r102, %r40;
$L__BB2_42:
	.pragma "nounroll";
	ld.global.f64 	%fd214, [%rd38];
	div.rn.f64 	%fd215, %fd214, %fd228;
	st.global.f64 	[%rd38], %fd215;
	add.s64 	%rd38, %rd38, 8;
	add.s32 	%r102, %r102, 1;
	setp.ne.s32 	%p61, %r102, 0;
	@%p61 bra 	$L__BB2_42;
$L__BB2_43:
	ret;

}
	// .globl	_Z20outputGradientKernelPdS_S_i
.visible .entry _Z20outputGradientKernelPdS_S_i(
	.param .u64 .ptr .align 1 _Z20outputGradientKernelPdS_S_i_param_0,
	.param .u64 .ptr .align 1 _Z20outputGradientKernelPdS_S_i_param_1,
	.param .u64 .ptr .align 1 _Z20outputGradientKernelPdS_S_i_param_2,
	.param .u32 _Z20outputGradientKernelPdS_S_i_param_3
)
{
	.reg .pred 	%p<2>;
	.reg .b32 	%r<6>;
	.reg .b64 	%rd<11>;
	.reg .b64 	%fd<4>;

	ld.param.u64 	%rd1, [_Z20outputGradientKernelPdS_S_i_param_0];
	ld.param.u64 	%rd2, [_Z20outputGradientKernelPdS_S_i_param_1];
	ld.param.u64 	%rd3, [_Z20outputGradientKernelPdS_S_i_param_2];
	ld.param.u32 	%r2, [_Z20outputGradientKernelPdS_S_i_param_3];
	mov.u32 	%r3, %ctaid.x;
	mov.u32 	%r4, %ntid.x;
	mov.u32 	%r5, %tid.x;
	mad.lo.s32 	%r1, %r3, %r4, %r5;
	setp.ge.s32 	%p1, %r1, %r2;
	@%p1 bra 	$L__BB3_2;
	cvta.to.global.u64 	%rd4, %rd1;
	cvta.to.global.u64 	%rd5, %rd2;
	cvta.to.global.u64 	%rd6, %rd3;
	mul.wide.s32 	%rd7, %r1, 8;
	add.s64 	%rd8, %rd4, %rd7;
	ld.global.f64 	%fd1, [%rd8];
	add.s64 	%rd9, %rd5, %rd7;
	ld.global.f64 	%fd2, [%rd9];
	sub.f64 	%fd3, %fd1, %fd2;
	add.s64 	%rd10, %rd6, %rd7;
	st.global.f64 	[%rd10], %fd3;
$L__BB3_2:
	ret;

}
	// .globl	_Z20hiddenGradientKernelPdS_S_S_ii
.visible .entry _Z20hiddenGradientKernelPdS_S_S_ii(
	.param .u64 .ptr .align 1 _Z20hiddenGradientKernelPdS_S_S_ii_param_0,
	.param .u64 .ptr .align 1 _Z20hiddenGradientKernelPdS_S_S_ii_param_1,
	.param .u64 .ptr .align 1 _Z20hiddenGradientKernelPdS_S_S_ii_param_2,
	.param .u64 .ptr .align 1 _Z20hiddenGradientKernelPdS_S_S_ii_param_3,
	.param .u32 _Z20hiddenGradientKernelPdS_S_S_ii_param_4,
	.param .u32 _Z20hiddenGradientKernelPdS_S_S_ii_param_5
)
{
	.reg .pred 	%p<12>;
	.reg .b32 	%r<31>;
	.reg .b64 	%rd<46>;
	.reg .b64 	%fd<62>;

	ld.param.u64 	%rd7, [_Z20hiddenGradientKernelPdS_S_S_ii_param_0];
	ld.param.u64 	%rd9, [_Z20hiddenGradientKernelPdS_S_S_ii_param_1];
	ld.param.u64 	%rd10, [_Z20hiddenGradientKernelPdS_S_S_ii_param_2];
	ld.param.u64 	%rd8, [_Z20hiddenGradientKernelPdS_S_S_ii_param_3];
	ld.param.u32 	%r16, [_Z20hiddenGradientKernelPdS_S_S_ii_param_4];
	ld.param.u32 	%r17, [_Z20hiddenGradientKernelPdS_S_S_ii_param_5];
	cvta.to.global.u64 	%rd1, %rd10;
	cvta.to.global.u64 	%rd2, %rd9;
	mov.u32 	%r18, %ctaid.x;
	mov.u32 	%r19, %ntid.x;
	mov.u32 	%r20, %tid.x;
	mad.lo.s32 	%r1, %r18, %r19, %r20;
	setp.ge.s32 	%p1, %r1, %r16;
	@%p1 bra 	$L__BB4_14;
	cvta.to.global.u64 	%rd11, %rd8;
	mul.wide.s32 	%rd12, %r1, 8;
	add.s64 	%rd3, %rd11, %rd12;
	mov.b64 	%rd13, 0;
	st.global.u64 	[%rd3], %rd13;
	setp.lt.s32 	%p2, %r17, 1;
	mov.f64 	%fd61, 0d0000000000000000;
	@%p2 bra 	$L__BB4_13;
	and.b32  	%r2, %r17, 7;
	setp.lt.u32 	%p3, %r17, 8;
	mov.b32 	%r29, 0;
	mov.f64 	%fd61, 0d0000000000000000;
	@%p3 bra 	$L__BB4_5;
	and.b32  	%r29, %r17, 2147483640;
	neg.s32 	%r27, %r29;
	shl.b32 	%r5, %r16, 3;
	add.s64 	%rd45, %rd1, 32;
	mov.f64 	%fd61, 0d0000000000000000;
	mul.wide.s32 	%rd16, %r16, 8;
	mov.u32 	%r26, %r1;
$L__BB4_4:
	.pragma "nounroll";
	mul.wide.s32 	%rd14, %r26, 8;
	add.s64 	%rd15, %rd2, %rd14;
	ld.global.f64 	%fd13, [%rd15];
	ld.global.f64 	%fd14, [%rd45+-32];
	fma.rn.f64 	%fd15, %fd13, %fd14, %fd61;
	st.global.f64 	[%rd3], %fd15;
	add.s64 	%rd17, %rd15, %rd16;
	ld.global.f64 	%fd16, [%rd17];
	ld.global.f64 	%fd17, [%rd45+-24];
	fma.rn.f64 	%fd18, %fd16, %fd17, %fd15;
	st.global.f64 	[%rd3], %fd18;
	add.s64 	%rd18, %rd17, %rd16;
	ld.global.f64 	%fd19, [%rd18];
	ld.global.f64 	%fd20, [%rd45+-16];
	fma.rn.f64 	%fd21, %fd19, %fd20, %fd18;
	st.global.f64 	[%rd3], %fd21;
	add.s64 	%rd19, %rd18, %rd16;
	ld.global.f64 	%fd22, [%rd19];
	ld.global.f64 	%fd23, [%rd45+-8];
	fma.rn.f64 	%fd24, %fd22, %fd23, %fd21;
	st.global.f64 	[%rd3], %fd24;
	add.s64 	%rd20, %rd19, %rd16;
	ld.global.f64 	%fd25, [%rd20];
	ld.global.f64 	%fd26, [%rd45];
	fma.rn.f64 	%fd27, %fd25, %fd26, %fd24;
	st.global.f64 	[%rd3], %fd27;
	add.s64 	%rd21, %rd20, %rd16;
	ld.global.f64 	%fd28, [%rd21];
	ld.global.f64 	%fd29, [%rd45+8];
	fma.rn.f64 	%fd30, %fd28, %fd29, %fd27;
	st.global.f64 	[%rd3], %fd30;
	add.s64 	%rd22, %rd21, %rd16;
	ld.global.f64 	%fd31, [%rd22];
	ld.global.f64 	%fd32, [%rd45+16];
	fma.rn.f64 	%fd33, %fd31, %fd32, %fd30;
	st.global.f64 	[%rd3], %fd33;
	add.s64 	%rd23, %rd22, %rd16;
	ld.global.f64 	%fd34, [%rd23];
	ld.global.f64 	%fd35, [%rd45+24];
	fma.rn.f64 	%fd61, %fd34, %fd35, %fd33;
	st.global.f64 	[%rd3], %fd61;
	add.s32 	%r27, %r27, 8;
	add.s32 	%r26, %r26, %r5;
	add.s64 	%rd45, %rd45, 64;
	setp.ne.s32 	%p4, %r27, 0;
	@%p4 bra 	$L__BB4_4;
$L__BB4_5:
	setp.eq.s32 	%p5, %r2, 0;
	@%p5 bra 	$L__BB4_13;
	and.b32  	%r11, %r17, 3;
	setp.lt.u32 	%p6, %r2, 4;
	@%p6 bra 	$L__BB4_8;
	mad.lo.s32 	%r22, %r29, %r16, %r1;
	mul.wide.s32 	%rd24, %r22, 8;
	add.s64 	%rd25, %rd2, %rd24;
	ld.global.f64 	%fd36, [%rd25];
	mul.wide.u32 	%rd26, %r29, 8;
	add.s64 	%rd27, %rd1, %rd26;
	ld.global.f64 	%fd37, [%rd27];
	fma.rn.f64 	%fd38, %fd36, %fd37, %fd61;
	st.global.f64 	[%rd3], %fd38;
	mul.wide.s32 	%rd28, %r16, 8;
	add.s64 	%rd29, %rd25, %rd28;
	ld.global.f64 	%fd39, [%rd29];
	ld.global.f64 	%fd40, [%rd27+8];
	fma.rn.f64 	%fd41, %fd39, %fd40, %fd38;
	st.global.f64 	[%rd3], %fd41;
	add.s64 	%rd30, %rd29, %rd28;
	ld.global.f64 	%fd42, [%rd30];
	ld.global.f64 	%fd43, [%rd27+16];
	fma.rn.f64 	%fd44, %fd42, %fd43, %fd41;
	st.global.f64 	[%rd3], %fd44;
	add.s64 	%rd31, %rd30, %rd28;
	ld.global.f64 	%fd45, [%rd31];
	ld.global.f64 	%fd46, [%rd27+24];
	fma.rn.f64 	%fd61, %fd45, %fd46, %fd44;
	st.global.f64 	[%rd3], %fd61;
	add.s32 	%r29, %r29, 4;
$L__BB4_8:
	setp.eq.s32 	%p7, %r11, 0;
	@%p7 bra 	$L__BB4_13;
	setp.eq.s32 	%p8, %r11, 1;
	@%p8 bra 	$L__BB4_11;
	mad.lo.s32 	%r23, %r29, %r16, %r1;
	mul.wide.s32 	%rd32, %r23, 8;
	add.s64 	%rd33, %rd2, %rd32;
	ld.global.f64 	%fd47, [%rd33];
	mul.wide.u32 	%rd34, %r29, 8;
	add.s64 	%rd35, %rd1, %rd34;
	ld.global.f64 	%fd48, [%rd35];
	fma.rn.f64 	%fd49, %fd47, %fd48, %fd61;
	st.global.f64 	[%rd3], %fd49;
	mul.wide.s32 	%rd36, %r16, 8;
	add.s64 	%rd37, %rd33, %rd36;
	ld.global.f64 	%fd50, [%rd37];
	ld.global.f64 	%fd51, [%rd35+8];
	fma.rn.f64 	%fd61, %fd50, %fd51, %fd49;
	st.global.f64 	[%rd3], %fd61;
	add.s32 	%r29, %r29, 2;
$L__BB4_11:
	and.b32  	%r24, %r17, 1;
	setp.eq.b32 	%p9, %r24, 1;
	not.pred 	%p10, %p9;
	@%p10 bra 	$L__BB4_13;
	mad.lo.s32 	%r25, %r29, %r16, %r1;
	mul.wide.s32 	%rd38, %r25, 8;
	add.s64 	%rd39, %rd2, %rd38;
	ld.global.f64 	%fd52, [%rd39];
	mul.wide.u32 	%rd40, %r29, 8;
	add.s64 	%rd41, %rd1, %rd40;
	ld.global.f64 	%fd53, [%rd41];
	fma.rn.f64 	%fd61, %fd52, %fd53, %fd61;
	st.global.f64 	[%rd3], %fd61;
$L__BB4_13:
	cvta.to.global.u64 	%rd42, %rd7;
	add.s64 	%rd44, %rd42, %rd12;
	ld.global.f64 	%fd54, [%rd44];
	setp.gt.f64 	%p11, %fd54, 0d0000000000000000;
	selp.f64 	%fd55, 0d3FF0000000000000, 0d0000000000000000, %p11;
	mul.f64 	%fd56, %fd61, %fd55;
	st.global.f64 	[%rd3], %fd56;
$L__BB4_14:
	ret;

}
	// .globl	_Z25updateOutputWeightsKernelPdS_S_S_dii
.visible .entry _Z25updateOutputWeightsKernelPdS_S_S_dii(
	.param .u64 .ptr .align 1 _Z25updateOutputWeightsKernelPdS_S_S_dii_param_0,
	.param .u64 .ptr .align 1 _Z25updateOutputWeightsKernelPdS_S_S_dii_param_1,
	.param .u64 .ptr .align 1 _Z25updateOutputWeightsKernelPdS_S_S_dii_param_2,
	.param .u64 .ptr .align 1 _Z25updateOutputWeightsKernelPdS_S_S_dii_param_3,
	.param .f64 _Z25updateOutputWeightsKernelPdS_S_S_dii_param_4,
	.param .u32 _Z25updateOutputWeightsKernelPdS_S_S_dii_param_5,
	.param .u32 _Z25updateOutputWeightsKernelPdS_S_S_dii_param_6
)
{
	.reg .pred 	%p<7>;
	.reg .b32 	%r<14>;
	.reg .b64 	%rd<17>;
	.reg .b64 	%fd<12>;

	ld.param.u64 	%rd2, [_Z25updateOutputWeightsKernelPdS_S_S_dii_param_0];
	ld.param.u64 	%rd3, [_Z25updateOutputWeightsKernelPdS_S_S_dii_param_1];
	ld.param.u64 	%rd5, [_Z25updateOutputWeightsKernelPdS_S_S_dii_param_2];
	ld.param.u64 	%rd4, [_Z25updateOutputWeightsKernelPdS_S_S_dii_param_3];
	ld.param.f64 	%fd1, [_Z25updateOutputWeightsKernelPdS_S_S_dii_param_4];
	ld.param.u32 	%r5, [_Z25updateOutputWeightsKernelPdS_S_S_dii_param_5];
	ld.param.u32 	%r4, [_Z25updateOutputWeightsKernelPdS_S_S_dii_param_6];
	cvta.to.global.u64 	%rd6, %rd5;
	mov.u32 	%r6, %ctaid.x;
	mov.u32 	%r7, %ntid.x;
	mov.u32 	%r8, %tid.x;
	mad.lo.s32 	%r1, %r6, %r7, %r8;
	mov.u32 	%r9, %ctaid.y;
	mov.u32 	%r10, %ntid.y;
	mov.u32 	%r11, %tid.y;
	mad.lo.s32 	%r12, %r9, %r10, %r11;
	setp.ge.s32 	%p1, %r1, %r4;
	setp.ge.s32 	%p2, %r12, %r5;
	mul.wide.s32 	%rd7, %r1, 8;
	add.s64 	%rd1, %rd6, %rd7;
	or.pred  	%p3, %p1, %p2;
	@%p3 bra 	$L__BB5_2;
	cvta.to.global.u64 	%rd8, %rd4;
	cvta.to.global.u64 	%rd9, %rd2;
	ld.global.f64 	%fd2, [%rd1];
	mul.f64 	%fd3, %fd1, %fd2;
	mul.wide.u32 	%rd10, %r12, 8;
	add.s64 	%rd11, %rd8, %rd10;
	ld.global.f64 	%fd4, [%rd11];
	mul.f64 	%fd5, %fd3, %fd4;
	mad.lo.s32 	%r13, %r5, %r1, %r12;
	mul.wide.s32 	%rd12, %r13, 8;
	add.s64 	%rd13, %rd9, %rd12;
	ld.global.f64 	%fd6, [%rd13];
	sub.f64 	%fd7, %fd6, %fd5;
	st.global.f64 	[%rd13], %fd7;
$L__BB5_2:
	setp.ge.s32 	%p4, %r1, %r4;
	setp.ne.s32 	%p5, %r12, 0;
	or.pred  	%p6, %p5, %p4;
	@%p6 bra 	$L__BB5_4;
	ld.global.f64 	%fd8, [%rd1];
	mul.f64 	%fd9, %fd1, %fd8;
	cvta.to.global.u64 	%rd14, %rd3;
	add.s64 	%rd16, %rd14, %rd7;
	ld.global.f64 	%fd10, [%rd16];
	sub.f64 	%fd11, %fd10, %fd9;
	st.global.f64 	[%rd16], %fd11;
$L__BB5_4:
	ret;

}
	// .globl	_Z25updateHiddenWeightsKernelPdS_S_S_dii
.visible .entry _Z25updateHiddenWeightsKernelPdS_S_S_dii(
	.param .u64 .ptr .align 1 _Z25updateHiddenWeightsKernelPdS_S_S_dii_param_0,
	.param .u64 .ptr .align 1 _Z25updateHiddenWeightsKernelPdS_S_S_dii_param_1,
	.param .u64 .ptr .align 1 _Z25updateHiddenWeightsKernelPdS_S_S_dii_param_2,
	.param .u64 .ptr .align 1 _Z25updateHiddenWeightsKernelPdS_S_S_dii_param_3,
	.param .f64 _Z25updateHiddenWeightsKernelPdS_S_S_dii_param_4,
	.param .u32 _Z25updateHiddenWeightsKernelPdS_S_S_dii_param_5,
	.param .u32 _Z25updateHiddenWeightsKernelPdS_S_S_dii_param_6
)
{
	.reg .pred 	%p<7>;
	.reg .b32 	%r<14>;
	.reg .b64 	%rd<17>;
	.reg .b64 	%fd<12>;

	ld.param.u64 	%rd2, [_Z25updateHiddenWeightsKernelPdS_S_S_dii_param_0];
	ld.param.u64 	%rd3, [_Z25updateHiddenWeightsKernelPdS_S_S_dii_param_1];
	ld.param.u64 	%rd5, [_Z25updateHiddenWeightsKernelPdS_S_S_dii_param_2];
	ld.param.u64 	%rd4, [_Z25updateHiddenWeightsKernelPdS_S_S_dii_param_3];
	ld.param.f64 	%fd1, [_Z25updateHiddenWeightsKernelPdS_S_S_dii_param_4];
	ld.param.u32 	%r5, [_Z25updateHiddenWeightsKernelPdS_S_S_dii_param_5];
	ld.param.u32 	%r4, [_Z25updateHiddenWeightsKernelPdS_S_S_dii_param_6];
	cvta.to.global.u64 	%rd6, %rd5;
	mov.u32 	%r6, %ctaid.x;
	mov.u32 	%r7, %ntid.x;
	mov.u32 	%r8, %tid.x;
	mad.lo.s32 	%r1, %r6, %r7, %r8;
	mov.u32 	%r9, %ctaid.y;
	mov.u32 	%r10, %ntid.y;
	mov.u32 	%r11, %tid.y;
	mad.lo.s32 	%r12, %r9, %r10, %r11;
	setp.ge.s32 	%p1, %r1, %r4;
	setp.ge.s32 	%p2, %r12, %r5;
	mul.wide.s32 	%rd7, %r1, 8;
	add.s64 	%rd1, %rd6, %rd7;
	or.pred  	%p3, %p1, %p2;
	@%p3 bra 	$L__BB6_2;
	cvta.to.global.u64 	%rd8, %rd4;
	cvta.to.global.u64 	%rd9, %rd2;
	ld.global.f64 	%fd2, [%rd1];
	mul.f64 	%fd3, %fd1, %fd2;
	mul.wide.u32 	%rd10, %r12, 8;
	add.s64 	%rd11, %rd8, %rd10;
	ld.global.f64 	%fd4, [%rd11];
	mul.f64 	%fd5, %fd3, %fd4;
	mad.lo.s32 	%r13, %r5, %r1, %r12;
	mul.wide.s32 	%rd12, %r13, 8;
	add.s64 	%rd13, %rd9, %rd12;
	ld.global.f64 	%fd6, [%rd13];
	sub.f64 	%fd7, %fd6, %fd5;
	st.global.f64 	[%rd13], %fd7;
$L__BB6_2:
	setp.ge.s32 	%p4, %r1, %r4;
	setp.ne.s32 	%p5, %r12, 0;
	or.pred  	%p6, %p5, %p4;
	@%p6 bra 	$L__BB6_4;
	ld.global.f64 	%fd8, [%rd1];
	mul.f64 	%fd9, %fd1, %fd8;
	cvta.to.global.u64 	%rd14, %rd3;
	add.s64 	%rd16, %rd14, %rd7;
	ld.global.f64 	%fd10, [%rd16];
	sub.f64 	%fd11, %fd10, %fd9;
	st.global.f64 	[%rd16], %fd11;
$L__BB6_4:
	ret;

}


// ===== COMPILED SASS (sm_100) =====

	.target	sm_100

	.elftype	@"ET_EXEC"


//--------------------- .note.nv.tkinfo           --------------------------
	.section	.note.nv.tkinfo,"",@"SHT_NOTE"
	.sectionflags	@"SHF_NOTE_NV_TKINFO"
	.tkinfo
        /*0018*/ 	.word	0x00000002
        /*0030*/ 	.string	""
        /*0030*/ 	.string	"ptxas"
        /*0030*/ 	.string	"Cuda compilation tools, release 13.0, V13.0.88"
        /*0030*/ 	.string	"Build cuda_13.0.r13.0/compiler.36424714_0"
        /*0030*/ 	.string	"-arch sm_100 -m 64 "



//--------------------- .note.nv.cuinfo           --------------------------
	.section	.note.nv.cuinfo,"",@"SHT_NOTE"
	.sectionflags	@"SHF_NOTE_NV_CUINFO"
        /*0018*/ 	.short	0x0002
        /*001a*/ 	.short	0x0064
        /*001c*/ 	.short	0x0082
	.zero		2


//--------------------- .nv.info                  --------------------------
	.section	.nv.info,"",@"SHT_CUDA_INFO"
	.align	4


	//----- nvinfo : EIATTR_REGCOUNT
	.align		4
        /*0000*/ 	.byte	0x04, 0x2f
        /*0002*/ 	.short	(.L_1 - .L_0)
	.align		4
.L_0:
        /*0004*/ 	.word	index@(_Z19forwardHiddenKernelPdS_S_S_ii)
        /*0008*/ 	.word	0x00000016


	//----- nvinfo : EIATTR_FRAME_SIZE
	.align		4
.L_1:
        /*000c*/ 	.byte	0x04, 0x11
        /*000e*/ 	.short	(.L_3 - .L_2)
	.align		4
.L_2:
        /*0010*/ 	.word	index@(_Z19forwardHiddenKernelPdS_S_S_ii)
        /*0014*/ 	.word	0x00000000


	//----- nvinfo : EIATTR_REGCOUNT
	.align		4
.L_3:
        /*0018*/ 	.byte	0x04, 0x2f
        /*001a*/ 	.short	(.L_5 - .L_4)
	.align		4
.L_4:
        /*001c*/ 	.word	index@(_Z19forwardOutputKernelPdS_S_S_ii)
        /*0020*/ 	.word	0x0000001a


	//----- nvinfo : EIATTR_FRAME_SIZE
	.align		4
.L_5:
        /*0024*/ 	.byte	0x04, 0x11
        /*0026*/ 	.short	(.L_7 - .L_6)
	.align		4
.L_6:
        /*0028*/ 	.word	index@(_Z19forwardOutputKernelPdS_S_S_ii)
        /*002c*/ 	.word	0x00000000


	//----- nvinfo : EIATTR_REGCOUNT
	.align		4
.L_7:
        /*0030*/ 	.byte	0x04, 0x2f
        /*0032*/ 	.short	(.L_9 - .L_8)
	.align		4
.L_8:
        /*0034*/ 	.word	index@(_Z13softmaxKernelPdi)
        /*0038*/ 	.word	0x0000001e


	//----- nvinfo : EIATTR_FRAME_SIZE
	.align		4
.L_9:
        /*003c*/ 	.byte	0x04, 0x11
        /*003e*/ 	.short	(.L_11 - .L_10)
	.align		4
.L_10:
        /*0040*/ 	.word	index@($__internal_0_$__cuda_sm20_div_rn_f64_full)
        /*0044*/ 	.word	0x00000000


	//----- nvinfo : EIATTR_FRAME_SIZE
	.align		4
.L_11:
        /*0048*/ 	.byte	0x04, 0x11
        /*004a*/ 	.short	(.L_13 - .L_12)
	.align		4
.L_12:
        /*004c*/ 	.word	index@(_Z13softmaxKernelPdi)
        /*0050*/ 	.word	0x00000000


	//----- nvinfo : EIATTR_REGCOUNT
	.align		4
.L_13:
        /*0054*/ 	.byte	0x04, 0x2f
        /*0056*/ 	.short	(.L_15 - .L_14)
	.align		4
.L_14:
        /*0058*/ 	.word	index@(_Z20outputGradientKernelPdS_S_i)
        /*005c*/ 	.word	0x0000000e


	//----- nvinfo : EIATTR_FRAME_SIZE
	.align		4
.L_15:
        /*0060*/ 	.byte	0x04, 0x11
        /*0062*/ 	.short	(.L_17 - .L_16)
	.align		4
.L_16:
        /*0064*/ 	.word	index@(_Z20outputGradientKernelPdS_S_i)
        /*0068*/ 	.word	0x00000000


	//----- nvinfo : EIATTR_REGCOUNT
	.align		4
.L_17:
        /*006c*/ 	.byte	0x04, 0x2f
        /*006e*/ 	.short	(.L_19 - .L_18)
	.align		4
.L_18:
        /*0070*/ 	.word	index@(_Z20hiddenGradientKernelPdS_S_S_ii)
        /*0074*/ 	.word	0x0000001c


	//----- nvinfo : EIATTR_FRAME_SIZE
	.align		4
.L_19:
        /*0078*/ 	.byte	0x04, 0x11
        /*007a*/ 	.short	(.L_21 - .L_20)
	.align		4
.L_20:
        /*007c*/ 	.word	index@(_Z20hiddenGradientKernelPdS_S_S_ii)
        /*0080*/ 	.word	0x00000000


	//----- nvinfo : EIATTR_REGCOUNT
	.align		4
.L_21:
        /*0084*/ 	.byte	0x04, 0x2f
        /*0086*/ 	.short	(.L_23 - .L_22)
	.align		4
.L_22:
        /*0088*/ 	.word	index@(_Z25updateOutputWeightsKernelPdS_S_S_dii)
        /*008c*/ 	.word	0x00000010


	//----- nvinfo : EIATTR_FRAME_SIZE
	.align		4
.L_23:
        /*0090*/ 	.byte	0x04, 0x11
        /*0092*/ 	.short	(.L_25 - .L_24)
	.align		4
.L_24:
        /*0094*/ 	.word	index@(_Z25updateOutputWeightsKernelPdS_S_S_dii)
        /*0098*/ 	.word	0x00000000


	//----- nvinfo : EIATTR_REGCOUNT
	.align		4
.L_25:
        /*009c*/ 	.byte	0x04, 0x2f
        /*009e*/ 	.short	(.L_27 - .L_26)
	.align		4
.L_26:
        /*00a0*/ 	.word	index@(_Z25updateHiddenWeightsKernelPdS_S_S_dii)
        /*00a4*/ 	.word	0x00000010


	//----- nvinfo : EIATTR_FRAME_SIZE
	.align		4
.L_27:
        /*00a8*/ 	.byte	0x04, 0x11
        /*00aa*/ 	.short	(.L_29 - .L_28)
	.align		4
.L_28:
        /*00ac*/ 	.word	index@(_Z25updateHiddenWeightsKernelPdS_S_S_dii)
        /*00b0*/ 	.word	0x00000000


	//----- nvinfo : EIATTR_MIN_STACK_SIZE
	.align		4
.L_29:
        /*00b4*/ 	.byte	0x04, 0x12
        /*00b6*/ 	.short	(.L_31 - .L_30)
	.align		4
.L_30:
        /*00b8*/ 	.word	index@(_Z25updateHiddenWeightsKernelPdS_S_S_dii)
        /*00bc*/ 	.word	0x00000000


	//----- nvinfo : EIATTR_MIN_STACK_SIZE
	.align		4
.L_31:
        /*00c0*/ 	.byte	0x04, 0x12
        /*00c2*/ 	.short	(.L_33 - .L_32)
	.align		4
.L_32:
        /*00c4*/ 	.word	index@(_Z25updateOutputWeightsKernelPdS_S_S_dii)
        /*00c8*/ 	.word	0x00000000


	//----- nvinfo : EIATTR_MIN_STACK_SIZE
	.align		4
.L_33:
        /*00cc*/ 	.byte	0x04, 0x12
        /*00ce*/ 	.short	(.L_35 - .L_34)
	.align		4
.L_34:
        /*00d0*/ 	.word	index@(_Z20hiddenGradientKernelPdS_S_S_ii)
        /*00d4*/ 	.word	0x00000000


	//----- nvinfo : EIATTR_MIN_STACK_SIZE
	.align		4
.L_35:
        /*00d8*/ 	.byte	0x04, 0x12
        /*00da*/ 	.short	(.L_37 - .L_36)
	.align		4
.L_36:
        /*00dc*/ 	.word	index@(_Z20outputGradientKernelPdS_S_i)
        /*00e0*/ 	.word	0x00000000


	//----- nvinfo : EIATTR_MIN_STACK_SIZE
	.align		4
.L_37:
        /*00e4*/ 	.byte	0x04, 0x12
        /*00e6*/ 	.short	(.L_39 - .L_38)
	.align		4
.L_38:
        /*00e8*/ 	.word	index@(_Z13softmaxKernelPdi)
        /*00ec*/ 	.word	0x00000000


	//----- nvinfo : EIATTR_MIN_STACK_SIZE
	.align		4
.L_39:
        /*00f0*/ 	.byte	0x04, 0x12
        /*00f2*/ 	.short	(.L_41 - .L_40)
	.align		4
.L_40:
        /*00f4*/ 	.word	index@(_Z19forwardOutputKernelPdS_S_S_ii)
        /*00f8*/ 	.word	0x00000000


	//----- nvinfo : EIATTR_MIN_STACK_SIZE
	.align		4
.L_41:
        /*00fc*/ 	.byte	0x04, 0x12
        /*00fe*/ 	.short	(.L_43 - .L_42)
	.align		4
.L_42:
        /*0100*/ 	.word	index@(_Z19forwardHiddenKernelPdS_S_S_ii)
        /*0104*/ 	.word	0x00000000
.L_43:


//--------------------- .nv.compat                --------------------------
	.section	.nv.compat,"",@"SHT_CUDA_COMPAT_INFO"
	.align	4
        /*0000*/ 	.byte	0x02, 0x09, 0x00, 0x00, 0x02, 0x02, 0x01, 0x00, 0x02, 0x05, 0x05, 0x00, 0x03, 0x07, 0x01, 0x01
        /*0010*/ 	.byte	0x02, 0x03, 0x00, 0x00, 0x02, 0x06, 0x01, 0x00, 0x04, 0x0b, 0x08, 0x00, 0x01, 0x00, 0x00, 0x00
        /*0020*/ 	.byte	0x00, 0x00, 0x00, 0x00


//--------------------- .nv.info._Z25updateHiddenWeightsKernelPdS_S_S_dii --------------------------
	.section	.nv.info._Z25updateHiddenWeightsKernelPdS_S_S_dii,"",@"SHT_CUDA_INFO"
	.sectionflags	@""
	.align	4


	//----- nvinfo : EIATTR_CUDA_API_VERSION
	.align		4
        /*0000*/ 	.byte	0x04, 0x37
        /*0002*/ 	.short	(.L_45 - .L_44)
.L_44:
        /*0004*/ 	.word	0x00000082


	//----- nvinfo : EIATTR_KPARAM_INFO
	.align		4
.L_45:
        /*0008*/ 	.byte	0x04, 0x17
        /*000a*/ 	.short	(.L_47 - .L_46)
.L_46:
        /*000c*/ 	.word	0x00000000
        /*0010*/ 	.short	0x0006
        /*0012*/ 	.short	0x002c
        /*0014*/ 	.byte	0x00, 0xf0, 0x11, 0x00


	//----- nvinfo : EIATTR_KPARAM_INFO
	.align		4
.L_47:
        /*0018*/ 	.byte	0x04, 0x17
        /*001a*/ 	.short	(.L_49 - .L_48)
.L_48:
        /*001c*/ 	.word	0x00000000
        /*0020*/ 	.short	0x0005
        /*0022*/ 	.short	0x0028
        /*0024*/ 	.byte	0x00, 0xf0, 0x11, 0x00


	//----- nvinfo : EIATTR_KPARAM_INFO
	.align		4
.L_49:
        /*0028*/ 	.byte	0x04, 0x17
        /*002a*/ 	.short	(.L_51 - .L_50)
.L_50:
        /*002c*/ 	.word	0x00000000
        /*0030*/ 	.short	0x0004
        /*0032*/ 	.short	0x0020
        /*0034*/ 	.byte	0x00, 0xf0, 0x21, 0x00


	//----- nvinfo : EIATTR_KPARAM_INFO
	.align		4
.L_51:
        /*0038*/ 	.byte	0x04, 0x17
        /*003a*/ 	.short	(.L_53 - .L_52)
.L_52:
        /*003c*/ 	.word	0x00000000
        /*0040*/ 	.short	0x0003
        /*0042*/ 	.short	0x0018
        /*0044*/ 	.byte	0x00, 0xf5, 0x21, 0x00


	//----- nvinfo : EIATTR_KPARAM_INFO
	.align		4
.L_53:
        /*0048*/ 	.byte	0x04, 0x17
        /*004a*/ 	.short	(.L_55 - .L_54)
.L_54:
        /*004c*/ 	.word	0x00000000
        /*0050*/ 	.short	0x0002
        /*0052*/ 	.short	0x0010
        /*0054*/ 	.byte	0x00, 0xf5, 0x21, 0x00


	//----- nvinfo : EIATTR_KPARAM_INFO
	.align		4
.L_55:
        /*0058*/ 	.byte	0x04, 0x17
        /*005a*/ 	.short	(.L_57 - .L_56)
.L_56:
        /*005c*/ 	.word	0x00000000
        /*0060*/ 	.short	0x0001
        /*0062*/ 	.short	0x0008
        /*0064*/ 	.byte	0x00, 0xf5, 0x21, 0x00


	//----- nvinfo : EIATTR_KPARAM_INFO
	.align		4
.L_57:
        /*0068*/ 	.byte	0x04, 0x17
        /*006a*/ 	.short	(.L_59 - .L_58)
.L_58:
        /*006c*/ 	.word	0x00000000
        /*0070*/ 	.short	0x0000
        /*0072*/ 	.short	0x0000
        /*0074*/ 	.byte	0x00, 0xf5, 0x21, 0x00


	//----- nvinfo : EIATTR_SPARSE_MMA_MASK
	.align		4
.L_59:
        /*0078*/ 	.byte	0x03, 0x50
        /*007a*/ 	.short	0x0000


	//----- nvinfo : EIATTR_MAXREG_COUNT
	.align		4
        /*007c*/ 	.byte	0x03, 0x1b
        /*007e*/ 	.short	0x00ff


	//----- nvinfo : EIATTR_MERCURY_ISA_VERSION
	.align		4
        /*0080*/ 	.byte	0x03, 0x5f
        /*0082*/ 	.short	0x0101


	//----- nvinfo : EIATTR_VRC_CTA_INIT_COUNT
	.align		4
        /*0084*/ 	.byte	0x02, 0x4a
	.zero		1
	.zero		1


	//----- nvinfo : EIATTR_EXIT_INSTR_OFFSETS
	.align		4
        /*0088*/ 	.byte	0x04, 0x1c
        /*008a*/ 	.short	(.L_61 - .L_60)


	//   ....[0]....
.L_60:
        /*008c*/ 	.word	0x00000200


	//   ....[1]....
        /*0090*/ 	.word	0x00000280


	//----- nvinfo : EIATTR_CRS_STACK_SIZE
	.align		4
.L_61:
        /*0094*/ 	.byte	0x04, 0x1e
        /*0096*/ 	.short	(.L_63 - .L_62)
.L_62:
        /*0098*/ 	.word	0x00000000


	//----- nvinfo : EIATTR_CBANK_PARAM_SIZE
	.align		4
.L_63:
        /*009c*/ 	.byte	0x03, 0x19
        /*009e*/ 	.short	0x0030


	//----- nvinfo : EIATTR_PARAM_CBANK
	.align		4
        /*00a0*/ 	.byte	0x04, 0x0a
        /*00a2*/ 	.short	(.L_65 - .L_64)
	.align		4
.L_64:
        /*00a4*/ 	.word	index@(.nv.constant0._Z25updateHiddenWeightsKernelPdS_S_S_dii)
        /*00a8*/ 	.short	0x0380
        /*00aa*/ 	.short	0x0030


	//----- nvinfo : EIATTR_SW_WAR
	.align		4
.L_65:
        /*00ac*/ 	.byte	0x04, 0x36
        /*00ae*/ 	.short	(.L_67 - .L_66)
.L_66:
        /*00b0*/ 	.word	0x00000008
.L_67:


//--------------------- .nv.info._Z25updateOutputWeightsKernelPdS_S_S_dii --------------------------
	.section	.nv.info._Z25updateOutputWeightsKernelPdS_S_S_dii,"",@"SHT_CUDA_INFO"
	.sectionflags	@""
	.align	4


	//----- nvinfo : EIATTR_CUDA_API_VERSION
	.align		4
        /*0000*/ 	.byte	0x04, 0x37
        /*0002*/ 	.short	(.L_69 - .L_68)
.L_68:
        /*0004*/ 	.word	0x00000082


	//----- nvinfo : EIATTR_KPARAM_INFO
	.align		4
.L_69:
        /*0008*/ 	.byte	0x04, 0x17
        /*000a*/ 	.short	(.L_71 - .L_70)
.L_70:
        /*000c*/ 	.word	0x00000000
        /*0010*/ 	.short	0x0006
        /*0012*/ 	.short	0x002c
        /*0014*/ 	.byte	0x00, 0xf0, 0x11, 0x00


	//----- nvinfo : EIATTR_KPARAM_INFO
	.align		4
.L_71:
        /*0018*/ 	.byte	0x04, 0x17
        /*001a*/ 	.short	(.L_73 - .L_72)
.L_72:
        /*001c*/ 	.word	0x00000000
        /*0020*/ 	.short	0x0005
        /*0022*/ 	.short	0x0028
        /*0024*/ 	.byte	0x00, 0xf0, 0x11, 0x00


	//----- nvinfo : EIATTR_KPARAM_INFO
	.align		4
.L_73:
        /*0028*/ 	.byte	0x04, 0x17
        /*002a*/ 	.short	(.L_75 - .L_74)
.L_74:
        /*002c*/ 	.word	0x00000000
        /*0030*/ 	.short	0x0004
        /*0032*/ 	.short	0x0020
        /*0034*/ 	.byte	0x00, 0xf0, 0x21, 0x00


	//----- nvinfo : EIATTR_KPARAM_INFO
	.align		4
.L_75:
        /*0038*/ 	.byte	0x04, 0x17
        /*003a*/ 	.short	(.L_77 - .L_76)
.L_76:
        /*003c*/ 	.word	0x00000000
        /*0040*/ 	.short	0x0003
        /*0042*/ 	.short	0x0018
        /*0044*/ 	.byte	0x00, 0xf5, 0x21, 0x00


	//----- nvinfo : EIATTR_KPARAM_INFO
	.align		4
.L_77:
        /*0048*/ 	.byte	0x04, 0x17
        /*004a*/ 	.short	(.L_79 - .L_78)
.L_78:
        /*004c*/ 	.word	0x00000000
        /*0050*/ 	.short	0x0002
        /*0052*/ 	.short	0x0010
        /*0054*/ 	.byte	0x00, 0xf5, 0x21, 0x00


	//----- nvinfo : EIATTR_KPARAM_INFO
	.align		4
.L_79:
        /*0058*/ 	.byte	0x04, 0x17
        /*005a*/ 	.short	(.L_81 - .L_80)
.L_80:
        /*005c*/ 	.word	0x00000000
        /*0060*/ 	.short	0x0001
        /*0062*/ 	.short	0x0008
        /*0064*/ 	.byte	0x00, 0xf5, 0x21, 0x00


	//----- nvinfo : EIATTR_KPARAM_INFO
	.align		4
.L_81:
        /*0068*/ 	.byte	0x04, 0x17
        /*006a*/ 	.short	(.L_83 - .L_82)
.L_82:
        /*006c*/ 	.word	0x00000000
        /*0070*/ 	.short	0x0000
        /*0072*/ 	.short	0x0000
        /*0074*/ 	.byte	0x00, 0xf5, 0x21, 0x00


	//----- nvinfo : EIATTR_SPARSE_MMA_MASK
	.align		4
.L_83:
        /*0078*/ 	.byte	0x03, 0x50
        /*007a*/ 	.short	0x0000


	//----- nvinfo : EIATTR_MAXREG_COUNT
	.align		4
        /*007c*/ 	.byte	0x03, 0x1b
        /*007e*/ 	.short	0x00ff


	//----- nvinfo : EIATTR_MERCURY_ISA_VERSION
	.align		4
        /*0080*/ 	.byte	0x03, 0x5f
        /*0082*/ 	.short	0x0101


	//----- nvinfo : EIATTR_VRC_CTA_INIT_COUNT
	.align		4
        /*0084*/ 	.byte	0x02, 0x4a
	.zero		1
	.zero		1


	//----- nvinfo : EIATTR_EXIT_INSTR_OFFSETS
	.align		4
        /*0088*/ 	.byte	0x04, 0x1c
        /*008a*/ 	.short	(.L_85 - .L_84)


	//   ....[0]....
.L_84:
        /*008c*/ 	.word	0x00000200


	//   ....[1]....
        /*0090*/ 	.word	0x00000280


	//----- nvinfo : EIATTR_CRS_STACK_SIZE
	.align		4
.L_85:
        /*0094*/ 	.byte	0x04, 0x1e
        /*0096*/ 	.short	(.L_87 - .L_86)
.L_86:
        /*0098*/ 	.word	0x00000000


	//----- nvinfo : EIATTR_CBANK_PARAM_SIZE
	.align		4
.L_87:
        /*009c*/ 	.byte	0x03, 0x19
        /*009e*/ 	.short	0x0030


	//----- nvinfo : EIATTR_PARAM_CBANK
	.align		4
        /*00a0*/ 	.byte	0x04, 0x0a
        /*00a2*/ 	.short	(.L_89 - .L_88)
	.align		4
.L_88:
        /*00a4*/ 	.word	index@(.nv.constant0._Z25updateOutputWeightsKernelPdS_S_S_dii)
        /*00a8*/ 	.short	0x0380
        /*00aa*/ 	.short	0x0030


	//----- nvinfo : EIATTR_SW_WAR
	.align		4
.L_89:
        /*00ac*/ 	.byte	0x04, 0x36
        /*00ae*/ 	.short	(.L_91 - .L_90)
.L_90:
        /*00b0*/ 	.word	0x00000008
.L_91:


//--------------------- .nv.info._Z20hiddenGradientKernelPdS_S_S_ii --------------------------
	.section	.nv.info._Z20hiddenGradientKernelPdS_S_S_ii,"",@"SHT_CUDA_INFO"
	.sectionflags	@""
	.align	4


	//----- nvinfo : EIATTR_CUDA_API_VERSION
	.align		4
        /*0000*/ 	.byte	0x04, 0x37
        /*0002*/ 	.short	(.L_93 - .L_92)
.L_92:
        /*0004*/ 	.word	0x00000082


	//----- nvinfo : EIATTR_KPARAM_INFO
	.align		4
.L_93:
        /*0008*/ 	.byte	0x04, 0x17
        /*000a*/ 	.short	(.L_95 - .L_94)
.L_94:
        /*000c*/ 	.word	0x00000000
        /*0010*/ 	.short	0x0005
        /*0012*/ 	.short	0x0024
        /*0014*/ 	.byte	0x00, 0xf0, 0x11, 0x00


	//----- nvinfo : EIATTR_KPARAM_INFO
	.align		4
.L_95:
        /*0018*/ 	.byte	0x04, 0x17
        /*001a*/ 	.short	(.L_97 - .L_96)
.L_96:
        /*001c*/ 	.word	0x00000000
        /*0020*/ 	.short	0x0004
        /*0022*/ 	.short	0x0020
        /*0024*/ 	.byte	0x00, 0xf0, 0x11, 0x00


	//----- nvinfo : EIATTR_KPARAM_INFO
	.align		4
.L_97:
        /*0028*/ 	.byte	0x04, 0x17
        /*002a*/ 	.short	(.L_99 - .L_98)
.L_98:
        /*002c*/ 	.word	0x00000000
        /*0030*/ 	.short	0x0003
        /*0032*/ 	.short	0x0018
        /*0034*/ 	.byte	0x00, 0xf5, 0x21, 0x00


	//----- nvinfo : EIATTR_KPARAM_INFO
	.align		4
.L_99:
        /*0038*/ 	.byte	0x04, 0x17
        /*003a*/ 	.short	(.L_101 - .L_100)
.L_100:
        /*003c*/ 	.word	0x00000000
        /*0040*/ 	.short	0x0002
        /*0042*/ 	.short	0x0010
        /*0044*/ 	.byte	0x00, 0xf5, 0x21, 0x00


	//----- nvinfo : EIATTR_KPARAM_INFO
	.align		4
.L_101:
        /*0048*/ 	.byte	0x04, 0x17
        /*004a*/ 	.short	(.L_103 - .L_102)
.L_102:
        /*004c*/ 	.word	0x00000000
        /*0050*/ 	.short	0x0001
        /*0052*/ 	.short	0x0008
        /*0054*/ 	.byte	0x00, 0xf5, 0x21, 0x00


	//----- nvinfo : EIATTR_KPARAM_INFO
	.align		4
.L_103:
        /*0058*/ 	.byte	0x04, 0x17
        /*005a*/ 	.short	(.L_105 - .L_104)
.L_104:
        /*005c*/ 	.word	0x00000000
        /*0060*/ 	.short	0x0000
        /*0062*/ 	.short	0x0000
        /*0064*/ 	.byte	0x00, 0xf5, 0x21, 0x00


	//----- nvinfo : EIATTR_SPARSE_MMA_MASK
	.align		4
.L_105:
        /*0068*/ 	.byte	0x03, 0x50
        /*006a*/ 	.short	0x0000


	//----- nvinfo : EIATTR_MAXREG_COUNT
	.align		4
        /*006c*/ 	.byte	0x03, 0x1b
        /*006e*/ 	.short	0x00ff


	//----- nvinfo : EIATTR_MERCURY_ISA_VERSION
	.align		4
        /*0070*/ 	.byte	0x03, 0x5f
        /*0072*/ 	.short	0x0101


	//----- nvinfo : EIATTR_VRC_CTA_INIT_COUNT
	.align		4
        /*0074*/ 	.byte	0x02, 0x4a
	.zero		1
	.zero		1


	//----- nvinfo : EIATTR_EXIT_INSTR_OFFSETS
	.align		4
        /*0078*/ 	.byte	0x04, 0x1c
        /*007a*/ 	.short	(.L_107 - .L_106)


	//   ....[0]....
.L_106:
        /*007c*/ 	.word	0x00000070


	//   ....[1]....
        /*0080*/ 	.word	0x00000920


	//----- nvinfo : EIATTR_CBANK_PARAM_SIZE
	.align		4
.L_107:
        /*0084*/ 	.byte	0x03, 0x19
        /*0086*/ 	.short	0x0028


	//----- nvinfo : EIATTR_PARAM_CBANK
	.align		4
        /*0088*/ 	.byte	0x04, 0x0a
        /*008a*/ 	.short	(.L_109 - .L_108)
	.align		4
.L_108:
        /*008c*/ 	.word	index@(.nv.constant0._Z20hiddenGradientKernelPdS_S_S_ii)
        /*0090*/ 	.short	0x0380
        /*0092*/ 	.short	0x0028


	//----- nvinfo : EIATTR_SW_WAR
	.align		4
.L_109:
        /*0094*/ 	.byte	0x04, 0x36
        /*0096*/ 	.short	(.L_111 - .L_110)
.L_110:
        /*0098*/ 	.word	0x00000008
.L_111:


//--------------------- .nv.info._Z20outputGradientKernelPdS_S_i --------------------------
	.section	.nv.info._Z20outputGradientKernelPdS_S_i,"",@"SHT_CUDA_INFO"
	.sectionflags	@""
	.align	4


	//----- nvinfo : EIATTR_CUDA_API_VERSION
	.align		4
        /*0000*/ 	.byte	0x04, 0x37
        /*0002*/ 	.short	(.L_113 - .L_112)
.L_112:
        /*0004*/ 	.word	0x00000082


	//----- nvinfo : EIATTR_KPARAM_INFO
	.align		4
.L_113:
        /*0008*/ 	.byte	0x04, 0x17
        /*000a*/ 	.short	(.L_115 - .L_114)
.L_114:
        /*000c*/ 	.word	0x00000000
        /*0010*/ 	.short	0x0003
        /*0012*/ 	.short	0x0018
        /*0014*/ 	.byte	0x00, 0xf0, 0x11, 0x00


	//----- nvinfo : EIATTR_KPARAM_INFO
	.align		4
.L_115:
        /*0018*/ 	.byte	0x04, 0x17
        /*001a*/ 	.short	(.L_117 - .L_116)
.L_116:
        /*001c*/ 	.word	0x00000000
        /*0020*/ 	.short	0x0002
        /*0022*/ 	.short	0x0010
        /*0024*/ 	.byte	0x00, 0xf5, 0x21, 0x00


	//----- nvinfo : EIATTR_KPARAM_INFO
	.align		4
.L_117:
        /*0028*/ 	.byte	0x04, 0x17
        /*002a*/ 	.short	(.L_119 - .L_118)
.L_118:
        /*002c*/ 	.word	0x00000000
        /*0030*/ 	.short	0x0001
        /*0032*/ 	.short	0x0008
        /*0034*/ 	.byte	0x00, 0xf5, 0x21, 0x00


	//----- nvinfo : EIATTR_KPARAM_INFO
	.align		4
.L_119:
        /*0038*/ 	.byte	0x04, 0x17
        /*003a*/ 	.short	(.L_121 - .L_120)
.L_120:
        /*003c*/ 	.word	0x00000000
        /*0040*/ 	.short	0x0000
        /*0042*/ 	.short	0x0000
        /*0044*/ 	.byte	0x00, 0xf5, 0x21, 0x00


	//----- nvinfo : EIATTR_SPARSE_MMA_MASK
	.align		4
.L_121:
        /*0048*/ 	.byte	0x03, 0x50
        /*004a*/ 	.short	0x0000


	//----- nvinfo : EIATTR_MAXREG_COUNT
	.align		4
        /*004c*/ 	.byte	0x03, 0x1b
        /*004e*/ 	.short	0x00ff


	//----- nvinfo : EIATTR_MERCURY_ISA_VERSION
	.align		4
        /*0050*/ 	.byte	0x03, 0x5f
        /*0052*/ 	.short	0x0101


	//----- nvinfo : EIATTR_VRC_CTA_INIT_COUNT
	.align		4
        /*0054*/ 	.byte	0x02, 0x4a
	.zero		1
	.zero		1


	//----- nvinfo : EIATTR_EXIT_INSTR_OFFSETS
	.align		4
        /*0058*/ 	.byte	0x04, 0x1c
        /*005a*/ 	.short	(.L_123 - .L_122)


	//   ....[0]....
.L_122:
        /*005c*/ 	.word	0x00000070


	//   ....[1]....
        /*0060*/ 	.word	0x00000130


	//----- nvinfo : EIATTR_CBANK_PARAM_SIZE
	.align		4
.L_123:
        /*0064*/ 	.byte	0x03, 0x19
        /*0066*/ 	.short	0x001c


	//----- nvinfo : EIATTR_PARAM_CBANK
	.align		4
        /*0068*/ 	.byte	0x04, 0x0a
        /*006a*/ 	.short	(.L_125 - .L_124)
	.align		4
.L_124:
        /*006c*/ 	.word	index@(.nv.constant0._Z20outputGradientKernelPdS_S_i)
        /*0070*/ 	.short	0x0380
        /*0072*/ 	.short	0x001c


	//----- nvinfo : EIATTR_SW_WAR
	.align		4
.L_125:
        /*0074*/ 	.byte	0x04, 0x36
        /*0076*/ 	.short	(.L_127 - .L_126)
.L_126:
        /*0078*/ 	.word	0x00000008
.L_127:


//--------------------- .nv.info._Z13softmaxKernelPdi --------------------------
	.section	.nv.info._Z13softmaxKernelPdi,"",@"SHT_CUDA_INFO"
	.sectionflags	@""
	.align	4


	//----- nvinfo : EIATTR_CUDA_API_VERSION
	.align		4
        /*0000*/ 	.byte	0x04, 0x37
        /*0002*/ 	.short	(.L_129 - .L_128)
.L_128:
        /*0004*/ 	.word	0x00000082


	//----- nvinfo : EIATTR_KPARAM_INFO
	.align		4
.L_129:
        /*0008*/ 	.byte	0x04, 0x17
        /*000a*/ 	.short	(.L_131 - .L_130)
.L_130:
        /*000c*/ 	.word	0x00000000
        /*0010*/ 	.short	0x0001
        /*0012*/ 	.short	0x0008
        /*0014*/ 	.byte	0x00, 0xf0, 0x11, 0x00


	//----- nvinfo : EIATTR_KPARAM_INFO
	.align		4
.L_131:
        /*0018*/ 	.byte	0x04, 0x17
        /*001a*/ 	.short	(.L_133 - .L_132)
.L_132:
        /*001c*/ 	.word	0x00000000
        /*0020*/ 	.short	0x0000
        /*0022*/ 	.short	0x0000
        /*0024*/ 	.byte	0x00, 0xf5, 0x21, 0x00


	//----- nvinfo : EIATTR_SPARSE_MMA_MASK
	.align		4
.L_133:
        /*0028*/ 	.byte	0x03, 0x50
        /*002a*/ 	.short	0x0000


	//----- nvinfo : EIATTR_MAXREG_COUNT
	.align		4
        /*002c*/ 	.byte	0x03, 0x1b
        /*002e*/ 	.short	0x00ff


	//----- nvinfo : EIATTR_MERCURY_ISA_VERSION
	.align		4
        /*0030*/ 	.byte	0x03, 0x5f
        /*0032*/ 	.short	0x0101


	//----- nvinfo : EIATTR_VRC_CTA_INIT_COUNT
	.align		4
        /*0034*/ 	.byte	0x02, 0x4a
	.zero		1
	.zero		1


	//----- nvinfo : EIATTR_EXIT_INSTR_OFFSETS
	.align		4
        /*0038*/ 	.byte	0x04, 0x1c
        /*003a*/ 	.short	(.L_135 - .L_134)


	//   ....[0]....
.L_134:
        /*003c*/ 	.word	0x000016d0


	//   ....[1]....
        /*0040*/ 	.word	0x00002d10


	//   ....[2]....
        /*0044*/ 	.word	0x00003820


	//   ....[3]....
        /*0048*/ 	.word	0x00003df0


	//   ....[4]....
        /*004c*/ 	.word	0x00004000


	//----- nvinfo : EIATTR_CRS_STACK_SIZE
	.align		4
.L_135:
        /*0050*/ 	.byte	0x04, 0x1e
        /*0052*/ 	.short	(.L_137 - .L_136)
.L_136:
        /*0054*/ 	.word	0x00000000


	//----- nvinfo : EIATTR_CBANK_PARAM_SIZE
	.align		4
.L_137:
        /*0058*/ 	.byte	0x03, 0x19
        /*005a*/ 	.short	0x000c


	//----- nvinfo : EIATTR_PARAM_CBANK
	.align		4
        /*005c*/ 	.byte	0x04, 0x0a
        /*005e*/ 	.short	(.L_139 - .L_138)
	.align		4
.L_138:
        /*0060*/ 	.word	index@(.nv.constant0._Z13softmaxKernelPdi)
        /*0064*/ 	.short	0x0380
        /*0066*/ 	.short	0x000c


	//----- nvinfo : EIATTR_SW_WAR
	.align		4
.L_139:
        /*0068*/ 	.byte	0x04, 0x36
        /*006a*/ 	.short	(.L_141 - .L_140)
.L_140:
        /*006c*/ 	.word	0x00000008
.L_141:


//--------------------- .nv.info._Z19forwardOutputKernelPdS_S_S_ii --------------------------
	.section	.nv.info._Z19forwardOutputKernelPdS_S_S_ii,"",@"SHT_CUDA_INFO"
	.sectionflags	@""
	.align	4


	//----- nvinfo : EIATTR_CUDA_API_VERSION
	.align		4
        /*0000*/ 	.byte	0x04, 0x37
        /*0002*/ 	.short	(.L_143 - .L_142)
.L_142:
        /*0004*/ 	.word	0x00000082


	//----- nvinfo : EIATTR_KPARAM_INFO
	.align		4
.L_143:
        /*0008*/ 	.byte	0x04, 0x17
        /*000a*/ 	.short	(.L_145 - .L_144)
.L_144:
        /*000c*/ 	.word	0x00000000
        /*0010*/ 	.short	0x0005
        /*0012*/ 	.short	0x0024
        /*0014*/ 	.byte	0x00, 0xf0, 0x11, 0x00


	//----- nvinfo : EIATTR_KPARAM_INFO
	.align		4
.L_145:
        /*0018*/ 	.byte	0x04, 0x17
        /*001a*/ 	.short	(.L_147 - .L_146)
.L_146:
        /*001c*/ 	.word	0x00000000
        /*0020*/ 	.short	0x0004
        /*0022*/ 	.short	0x0020
        /*0024*/ 	.byte	0x00, 0xf0, 0x11, 0x00


	//----- nvinfo : EIATTR_KPARAM_INFO
	.align		4
.L_147:
        /*0028*/ 	.byte	0x04, 0x17
        /*002a*/ 	.short	(.L_149 - .L_148)
.L_148:
        /*002c*/ 	.word	0x00000000
        /*0030*/ 	.short	0x0003
        /*0032*/ 	.short	0x0018
        /*0034*/ 	.byte	0x00, 0xf5, 0x21, 0x00


	//----- nvinfo : EIATTR_KPARAM_INFO
	.align		4
.L_149:
        /*0038*/ 	.byte	0x04, 0x17
        /*003a*/ 	.short	(.L_151 - .L_150)
.L_150:
        /*003c*/ 	.word	0x00000000
        /*0040*/ 	.short	0x0002
        /*0042*/ 	.short	0x0010
        /*0044*/ 	.byte	0x00, 0xf5, 0x21, 0x00


	//----- nvinfo : EIATTR_KPARAM_INFO
	.align		4
.L_151:
        /*0048*/ 	.byte	0x04, 0x17
        /*004a*/ 	.short	(.L_153 - .L_152)
.L_152:
        /*004c*/ 	.word	0x00000000
        /*0050*/ 	.short	0x0001
        /*0052*/ 	.short	0x0008
        /*0054*/ 	.byte	0x00, 0xf5, 0x21, 0x00


	//----- nvinfo : EIATTR_KPARAM_INFO
	.align		4
.L_153:
        /*0058*/ 	.byte	0x04, 0x17
        /*005a*/ 	.short	(.L_155 - .L_154)
.L_154:
        /*005c*/ 	.word	0x00000000
        /*0060*/ 	.short	0x0000
        /*0062*/ 	.short	0x0000
        /*0064*/ 	.byte	0x00, 0xf5, 0x21, 0x00


	//----- nvinfo : EIATTR_SPARSE_MMA_MASK
	.align		4
.L_155:
        /*0068*/ 	.byte	0x03, 0x50
        /*006a*/ 	.short	0x0000


	//----- nvinfo : EIATTR_MAXREG_COUNT
	.align		4
        /*006c*/ 	.byte	0x03, 0x1b
        /*006e*/ 	.short	0x00ff


	//----- nvinfo : EIATTR_MERCURY_ISA_VERSION
	.align		4
        /*0070*/ 	.byte	0x03, 0x5f
        /*0072*/ 	.short	0x0101


	//----- nvinfo : EIATTR_VRC_CTA_INIT_COUNT
	.align		4
        /*0074*/ 	.byte	0x02, 0x4a
	.zero		1
	.zero		1


	//----- nvinfo : EIATTR_EXIT_INSTR_OFFSETS
	.align		4
        /*0078*/ 	.byte	0x04, 0x1c
        /*007a*/ 	.short	(.L_157 - .L_156)


	//   ....[0]....
.L_156:
        /*007c*/ 	.word	0x00000070


	//   ....[1]....
        /*0080*/ 	.word	0x00000110


	//   ....[2]....
        /*0084*/ 	.word	0x000006d0


	//   ....[3]....
        /*0088*/ 	.word	0x00000980


	//   ....[4]....
        /*008c*/ 	.word	0x00000b30


	//   ....[5]....
        /*0090*/ 	.word	0x00000c80


	//----- nvinfo : EIATTR_CBANK_PARAM_SIZE
	.align		4
.L_157:
        /*0094*/ 	.byte	0x03, 0x19
        /*0096*/ 	.short	0x0028


	//----- nvinfo : EIATTR_PARAM_CBANK
	.align		4
        /*0098*/ 	.byte	0x04, 0x0a
        /*009a*/ 	.short	(.L_159 - .L_158)
	.align		4
.L_158:
        /*009c*/ 	.word	index@(.nv.constant0._Z19forwardOutputKernelPdS_S_S_ii)
        /*00a0*/ 	.short	0x0380
        /*00a2*/ 	.short	0x0028


	//----- nvinfo : EIATTR_SW_WAR
	.align		4
.L_159:
        /*00a4*/ 	.byte	0x04, 0x36
        /*00a6*/ 	.short	(.L_161 - .L_160)
.L_160:
        /*00a8*/ 	.word	0x00000008
.L_161:


//--------------------- .nv.info._Z19forwardHiddenKernelPdS_S_S_ii --------------------------
	.section	.nv.info._Z19forwardHiddenKernelPdS_S_S_ii,"",@"SHT_CUDA_INFO"
	.sectionflags	@""
	.align	4


	//----- nvinfo : EIATTR_CUDA_API_VERSION
	.align		4
        /*0000*/ 	.byte	0x04, 0x37
        /*0002*/ 	.short	(.L_163 - .L_162)
.L_162:
        /*0004*/ 	.word	0x00000082


	//----- nvinfo : EIATTR_KPARAM_INFO
	.align		4
.L_163:
        /*0008*/ 	.byte	0x04, 0x17
        /*000a*/ 	.short	(.L_165 - .L_164)
.L_164:
        /*000c*/ 	.word	0x00000000
        /*0010*/ 	.short	0x0005
        /*0012*/ 	.short	0x0024
        /*0014*/ 	.byte	0x00, 0xf0, 0x11, 0x00


	//----- nvinfo : EIATTR_KPARAM_INFO
	.align		4
.L_165:
        /*0018*/ 	.byte	0x04, 0x17
        /*001a*/ 	.short	(.L_167 - .L_166)
.L_166:
        /*001c*/ 	.word	0x00000000
        /*0020*/ 	.short	0x0004
        /*0022*/ 	.short	0x0020
        /*0024*/ 	.byte	0x00, 0xf0, 0x11, 0x00


	//----- nvinfo : EIATTR_KPARAM_INFO
	.align		4
.L_167:
        /*0028*/ 	.byte	0x04, 0x17
        /*002a*/ 	.short	(.L_169 - .L_168)
.L_168:
        /*002c*/ 	.word	0x00000000
        /*0030*/ 	.short	0x0003
        /*0032*/ 	.short	0x0018
        /*0034*/ 	.byte	0x00, 0xf5, 0x21, 0x00


	//----- nvinfo : EIATTR_KPARAM_INFO
	.align		4
.L_169:
        /*0038*/ 	.byte	0x04, 0x17
        /*003a*/ 	.short	(.L_171 - .L_170)
.L_170:
        /*003c*/ 	.word	0x00000000
        /*0040*/ 	.short	0x0002
        /*0042*/ 	.short	0x0010
        /*0044*/ 	.byte	0x00, 0xf5, 0x21, 0x00


	//----- nvinfo : EIATTR_KPARAM_INFO
	.align		4
.L_171:
        /*0048*/ 	.byte	0x04, 0x17
        /*004a*/ 	.short	(.L_173 - .L_172)
.L_172:
        /*004c*/ 	.word	0x00000000
        /*0050*/ 	.short	0x0001
        /*0052*/ 	.short	0x0008
        /*0054*/ 	.byte	0x00, 0xf5, 0x21, 0x00


	//----- nvinfo : EIATTR_KPARAM_INFO
	.align		4
.L_173:
        /*0058*/ 	.byte	0x04, 0x17
        /*005a*/ 	.short	(.L_175 - .L_174)
.L_174:
        /*005c*/ 	.word	0x00000000
        /*0060*/ 	.short	0x0000
        /*0062*/ 	.short	0x0000
        /*0064*/ 	.byte	0x00, 0xf5, 0x21, 0x00


	//----- nvinfo : EIATTR_SPARSE_MMA_MASK
	.align		4
.L_175:
        /*0068*/ 	.byte	0x03, 0x50
        /*006a*/ 	.short	0x0000


	//----- nvinfo : EIATTR_MAXREG_COUNT
	.align		4
        /*006c*/ 	.byte	0x03, 0x1b
        /*006e*/ 	.short	0x00ff


	//----- nvinfo : EIATTR_MERCURY_ISA_VERSION
	.align		4
        /*0070*/ 	.byte	0x03, 0x5f
        /*0072*/ 	.short	0x0101


	//----- nvinfo : EIATTR_VRC_CTA_INIT_COUNT
	.align		4
        /*0074*/ 	.byte	0x02, 0x4a
	.zero		1
	.zero		1


	//----- nvinfo : EIATTR_EXIT_INSTR_OFFSETS
	.align		4
        /*0078*/ 	.byte	0x04, 0x1c
        /*007a*/ 	.short	(.L_177 - .L_176)


	//   ....[0]....
.L_176:
        /*007c*/ 	.word	0x00000070


	//   ....[1]....
        /*0080*/ 	.word	0x00000d20


	//----- nvinfo : EIATTR_CBANK_PARAM_SIZE
	.align		4
.L_177:
        /*0084*/ 	.byte	0x03, 0x19
        /*0086*/ 	.short	0x0028


	//----- nvinfo : EIATTR_PARAM_CBANK
	.align		4
        /*0088*/ 	.byte	0x04, 0x0a
        /*008a*/ 	.short	(.L_179 - .L_178)
	.align		4
.L_178:
        /*008c*/ 	.word	index@(.nv.constant0._Z19forwardHiddenKernelPdS_S_S_ii)
        /*0090*/ 	.short	0x0380
        /*0092*/ 	.short	0x0028


	//----- nvinfo : EIATTR_SW_WAR
	.align		4
.L_179:
        /*0094*/ 	.byte	0x04, 0x36
        /*0096*/ 	.short	(.L_181 - .L_180)
.L_180:
        /*0098*/ 	.word	0x00000008
.L_181:


//--------------------- .nv.callgraph             --------------------------
	.section	.nv.callgraph,"",@"SHT_CUDA_CALLGRAPH"
	.align	4
	.sectionentsize	8
	.align		4
        /*0000*/ 	.word	0x00000000
	.align		4
        /*0004*/ 	.word	0xffffffff
	.align		4
        /*0008*/ 	.word	0x00000000
	.align		4
        /*000c*/ 	.word	0xfffffffe
	.align		4
        /*0010*/ 	.word	0x00000000
	.align		4
        /*0014*/ 	.word	0xfffffffd
	.align		4
        /*0018*/ 	.word	0x00000000
	.align		4
        /*001c*/ 	.word	0xfffffffc


//--------------------- .text._Z25updateHiddenWeightsKernelPdS_S_S_dii --------------------------
	.section	.text._Z25updateHiddenWeightsKernelPdS_S_S_dii,"ax",@progbits
	.align	128
        .global         _Z25updateHiddenWeightsKernelPdS_S_S_dii
        .type           _Z25updateHiddenWeightsKernelPdS_S_S_dii,@function
        .size           _Z25updateHiddenWeightsKernelPdS_S_S_dii,(.L_x_78 - _Z25updateHiddenWeightsKernelPdS_S_S_dii)
        .other          _Z25updateHiddenWeightsKernelPdS_S_S_dii,@"STO_CUDA_ENTRY STV_DEFAULT"
_Z25updateHiddenWeightsKernelPdS_S_S_dii:
.text._Z25updateHiddenWeightsKernelPdS_S_S_dii:
[----:B------:R-:W-:Y:S01]  /*0000*/  LDC R1, c[0x0][0x37c] ;  /* 0x0000df00ff017b82 */ /* 0x000fe20000000800 */
[----:B------:R-:W0:Y:S07]  /*0010*/  S2R R5, SR_TID.Y ;  /* 0x0000000000057919 */ /* 0x000e2e0000002200 */
[----:B------:R-:W1:Y:S01]  /*0020*/  LDC R13, c[0x0][0x360] ;  /* 0x0000d800ff0d7b82 */ /* 0x000e620000000800 */
[----:B------:R-:W2:Y:S01]  /*0030*/  LDCU.64 UR6, c[0x0][0x3a8] ;  /* 0x00007500ff0677ac */ /* 0x000ea20008000a00 */
[----:B------:R-:W-:Y:S01]  /*0040*/  BSSY.RECONVERGENT B0, `(.L_x_0) ;  /* 0x000001b000007945 */ /* 0x000fe20003800200 */
[----:B------:R-:W1:Y:S05]  /*0050*/  S2R R4, SR_TID.X ;  /* 0x0000000000047919 */ /* 0x000e6a0000002100 */
[----:B------:R-:W0:Y:S08]  /*0060*/  S2UR UR5, SR_CTAID.Y ;  /* 0x00000000000579c3 */ /* 0x000e300000002600 */
[----:B------:R-:W0:Y:S08]  /*0070*/  LDC R0, c[0x0][0x364] ;  /* 0x0000d900ff007b82 */ /* 0x000e300000000800 */
[----:B------:R-:W1:Y:S08]  /*0080*/  S2UR UR4, SR_CTAID.X ;  /* 0x00000000000479c3 */ /* 0x000e700000002500 */
[----:B------:R-:W3:Y:S01]  /*0090*/  LDC.64 R2, c[0x0][0x390] ;  /* 0x0000e400ff027b82 */ /* 0x000ee20000000a00 */
[----:B0-----:R-:W-:-:S05]  /*00a0*/  IMAD R0, R0, UR5, R5 ;  /* 0x0000000500007c24 */ /* 0x001fca000f8e0205 */
[----:B--2---:R-:W-:Y:S01]  /*00b0*/  ISETP.GE.AND P1, PT, R0, UR6, PT ;  /* 0x0000000600007c0c */ /* 0x004fe2000bf26270 */
[----:B-1----:R-:W-:Y:S01]  /*00c0*/  IMAD R13, R13, UR4, R4 ;  /* 0x000000040d0d7c24 */ /* 0x002fe2000f8e0204 */
[----:B------:R-:W0:Y:S04]  /*00d0*/  LDCU.64 UR4, c[0x0][0x358] ;  /* 0x00006b00ff0477ac */ /* 0x000e280008000a00 */
[C---:B------:R-:W-:Y:S02]  /*00e0*/  ISETP.GE.OR P1, PT, R13.reuse, UR7, P1 ;  /* 0x000000070d007c0c */ /* 0x040fe40008f26670 */
[C---:B------:R-:W-:Y:S01]  /*00f0*/  ISETP.GE.AND P0, PT, R13.reuse, UR7, PT ;  /* 0x000000070d007c0c */ /* 0x040fe2000bf06270 */
[----:B---3--:R-:W-:-:S03]  /*0100*/  IMAD.WIDE R2, R13, 0x8, R2 ;  /* 0x000000080d027825 */ /* 0x008fc600078e0202 */
[----:B------:R-:W-:-:S07]  /*0110*/  ISETP.NE.OR P0, PT, R0, RZ, P0 ;  /* 0x000000ff0000720c */ /* 0x000fce0000705670 */
[----:B------:R-:W-:Y:S06]  /*0120*/  @P1 BRA `(.L_x_1) ;  /* 0x0000000000301947 */ /* 0x000fec0003800000 */
[----:B------:R-:W1:Y:S01]  /*0130*/  LDC.64 R6, c[0x0][0x398] ;  /* 0x0000e600ff067b82 */ /* 0x000e620000000a00 */
[----:B------:R-:W-:Y:S01]  /*0140*/  IMAD R11, R13, UR6, R0 ;  /* 0x000000060d0b7c24 */ /* 0x000fe2000f8e0200 */
[----:B0-----:R-:W2:Y:S01]  /*0150*/  LDG.E.64 R4, desc[UR4][R2.64] ;  /* 0x0000000402047981 */ /* 0x001ea2000c1e1b00 */
[----:B------:R-:W2:Y:S05]  /*0160*/  LDCU.64 UR8, c[0x0][0x3a0] ;  /* 0x00007400ff0877ac */ /* 0x000eaa0008000a00 */
[----:B------:R-:W0:Y:S01]  /*0170*/  LDC.64 R8, c[0x0][0x380] ;  /* 0x0000e000ff087b82 */ /* 0x000e220000000a00 */
[----:B-1----:R-:W-:-:S06]  /*0180*/  IMAD.WIDE.U32 R6, R0, 0x8, R6 ;  /* 0x0000000800067825 */ /* 0x002fcc00078e0006 */
[----:B------:R-:W3:Y:S01]  /*0190*/  LDG.E.64 R6, desc[UR4][R6.64] ;  /* 0x0000000406067981 */ /* 0x000ee2000c1e1b00 */
[----:B0-----:R-:W-:-:S05]  /*01a0*/  IMAD.WIDE R8, R11, 0x8, R8 ;  /* 0x000000080b087825 */ /* 0x001fca00078e0208 */
[----:B------:R-:W3:Y:S01]  /*01b0*/  LDG.E.64 R10, desc[UR4][R8.64] ;  /* 0x00000004080a7981 */ /* 0x000ee2000c1e1b00 */
[----:B--2---:R-:W-:-:S08]  /*01c0*/  DMUL R4, R4, UR8 ;  /* 0x0000000804047c28 */ /* 0x004fd00008000000 */
[----:B---3--:R-:W-:-:S07]  /*01d0*/  DFMA R4, -R4, R6, R10 ;  /* 0x000000060404722b */ /* 0x008fce000000010a */
[----:B------:R1:W-:Y:S04]  /*01e0*/  STG.E.64 desc[UR4][R8.64], R4 ;  /* 0x0000000408007986 */ /* 0x0003e8000c101b04 */
.L_x_1:
[----:B0-----:R-:W-:Y:S05]  /*01f0*/  BSYNC.RECONVERGENT B0 ;  /* 0x0000000000007941 */ /* 0x001fea0003800200 */
.L_x_0:
[----:B------:R-:W-:Y:S05]  /*0200*/  @P0 EXIT ;  /* 0x000000000000094d */ /* 0x000fea0003800000 */
[----:B-1----:R-:W0:Y:S01]  /*0210*/  LDC.64 R4, c[0x0][0x388] ;  /* 0x0000e200ff047b82 */ /* 0x002e220000000a00 */
[----:B------:R-:W2:Y:S01]  /*0220*/  LDG.E.64 R2, desc[UR4][R2.64] ;  /* 0x0000000402027981 */ /* 0x000ea2000c1e1b00 */
[----:B------:R-:W2:Y:S01]  /*0230*/  LDCU.64 UR6, c[0x0][0x3a0] ;  /* 0x00007400ff0677ac */ /* 0x000ea20008000a00 */
[----:B0-----:R-:W-:-:S05]  /*0240*/  IMAD.WIDE R4, R13, 0x8, R4 ;  /* 0x000000080d047825 */ /* 0x001fca00078e0204 */
[----:B------:R-:W2:Y:S02]  /*0250*/  LDG.E.64 R6, desc[UR4][R4.64] ;  /* 0x0000000404067981 */ /* 0x000ea4000c1e1b00 */
[----:B--2---:R-:W-:-:S07]  /*0260*/  DFMA R6, -R2, UR6, R6 ;  /* 0x0000000602067c2b */ /* 0x004fce0008000106 */
[----:B------:R-:W-:Y:S01]  /*0270*/  STG.E.64 desc[UR4][R4.64], R6 ;  /* 0x0000000604007986 */ /* 0x000fe2000c101b04 */
[----:B------:R-:W-:Y:S05]  /*0280*/  EXIT ;  /* 0x000000000000794d */ /* 0x000fea0003800000 */
.L_x_2:
[----:B------:R-:W-:-:S00]  /*0290*/  BRA `(.L_x_2) ;  /* 0xfffffffc00fc7947 */ /* 0x000fc0000383ffff */
[----:B------:R-:W-:-:S00]  /*02a0*/  NOP ;  /* 0x0000000000007918 */ /* 0x000fc00000000000 */
        /* <DEDUP_REMOVED lines=13> */
.L_x_78:


//--------------------- .text._Z25updateOutputWeightsKernelPdS_S_S_dii --------------------------
	.section	.text._Z25updateOutputWeightsKernelPdS_S_S_dii,"ax",@progbits
	.align	128
        .global         _Z25updateOutputWeightsKernelPdS_S_S_dii
        .type           _Z25updateOutputWeightsKernelPdS_S_S_dii,@function
        .size           _Z25updateOutputWeightsKernelPdS_S_S_dii,(.L_x_79 - _Z25updateOutputWeightsKernelPdS_S_S_dii)
        .other          _Z25updateOutputWeightsKernelPdS_S_S_dii,@"STO_CUDA_ENTRY STV_DEFAULT"
_Z25updateOutputWeightsKernelPdS_S_S_dii:
.text._Z25updateOutputWeightsKernelPdS_S_S_dii:
        /* <DEDUP_REMOVED lines=31> */
.L_x_4:
[----:B0-----:R-:W-:Y:S05]  /*01f0*/  BSYNC.RECONVERGENT B0 ;  /* 0x0000000000007941 */ /* 0x001fea0003800200 */
.L_x_3:
        /* <DEDUP_REMOVED lines=9> */
.L_x_5:
        /* <DEDUP_REMOVED lines=15> */
.L_x_79:


//--------------------- .text._Z20hiddenGradientKernelPdS_S_S_ii --------------------------
	.section	.text._Z20hiddenGradientKernelPdS_S_S_ii,"ax",@progbits
	.align	128
        .global         _Z20hiddenGradientKernelPdS_S_S_ii
        .type           _Z20hiddenGradientKernelPdS_S_S_ii,@function
        .size           _Z20hiddenGradientKernelPdS_S_S_ii,(.L_x_80 - _Z20hiddenGradientKernelPdS_S_S_ii)
        .other          _Z20hiddenGradientKernelPdS_S_S_ii,@"STO_CUDA_ENTRY STV_DEFAULT"
_Z20hiddenGradientKernelPdS_S_S_ii:
.text._Z20hiddenGradientKernelPdS_S_S_ii:
[----:B------:R-:W-:Y:S01]  /*0000*/  LDC R1, c[0x0][0x37c] ;  /* 0x0000df00ff017b82 */ /* 0x000fe20000000800 */
[----:B------:R-:W0:Y:S07]  /*0010*/  S2R R2, SR_TID.X ;  /* 0x0000000000027919 */ /* 0x000e2e0000002100 */
[----:B------:R-:W0:Y:S08]  /*0020*/  S2UR UR4, SR_CTAID.X ;  /* 0x00000000000479c3 */ /* 0x000e300000002500 */
[----:B------:R-:W0:Y:S08]  /*0030*/  LDC R7, c[0x0][0x360] ;  /* 0x0000d800ff077b82 */ /* 0x000e300000000800 */
[----:B------:R-:W1:Y:S01]  /*0040*/  LDC R0, c[0x0][0x3a0] ;  /* 0x0000e800ff007b82 */ /* 0x000e620000000800 */
[----:B0-----:R-:W-:-:S05]  /*0050*/  IMAD R7, R7, UR4, R2 ;  /* 0x0000000407077c24 */ /* 0x001fca000f8e0202 */
[----:B-1----:R-:W-:-:S13]  /*0060*/  ISETP.GE.AND P0, PT, R7, R0, PT ;  /* 0x000000000700720c */ /* 0x002fda0003f06270 */
[----:B------:R-:W-:Y:S05]  /*0070*/  @P0 EXIT ;  /* 0x000000000000094d */ /* 0x000fea0003800000 */
[----:B------:R-:W0:Y:S01]  /*0080*/  LDC R6, c[0x0][0x3a4] ;  /* 0x0000e900ff067b82 */ /* 0x000e220000000800 */
[----:B------:R-:W1:Y:S01]  /*0090*/  LDCU.64 UR6, c[0x0][0x358] ;  /* 0x00006b00ff0677ac */ /* 0x000e620008000a00 */
[----:B------:R-:W-:-:S06]  /*00a0*/  CS2R R10, SRZ ;  /* 0x00000000000a7805 */ /* 0x000fcc000001ff00 */
[----:B------:R-:W2:Y:S01]  /*00b0*/  LDC.64 R2, c[0x0][0x398] ;  /* 0x0000e600ff027b82 */ /* 0x000ea20000000a00 */
[----:B0-----:R-:W-:Y:S01]  /*00c0*/  ISETP.GE.AND P0, PT, R6, 0x1, PT ;  /* 0x000000010600780c */ /* 0x001fe20003f06270 */
[----:B--2---:R-:W-:-:S05]  /*00d0*/  IMAD.WIDE R2, R7, 0x8, R2 ;  /* 0x0000000807027825 */ /* 0x004fca00078e0202 */
[----:B-1----:R0:W-:Y:S07]  /*00e0*/  STG.E.64 desc[UR6][R2.64], RZ ;  /* 0x000000ff02007986 */ /* 0x0021ee000c101b06 */
[----:B------:R-:W-:Y:S05]  /*00f0*/  @!P0 BRA `(.L_x_6) ;  /* 0x0000000400e88947 */ /* 0x000fea0003800000 */
[C---:B------:R-:W-:Y:S01]  /*0100*/  ISETP.GE.U32.AND P1, PT, R6.reuse, 0x8, PT ;  /* 0x000000080600780c */ /* 0x040fe20003f26070 */
[----:B------:R-:W-:Y:S01]  /*0110*/  HFMA2 R8, -RZ, RZ, 0, 0 ;  /* 0x00000000ff087431 */ /* 0x000fe200000001ff */
[----:B------:R-:W-:Y:S02]  /*0120*/  LOP3.LUT R12, R6, 0x7, RZ, 0xc0, !PT ;  /* 0x00000007060c7812 */ /* 0x000fe400078ec0ff */
[----:B------:R-:W-:Y:S02]  /*0130*/  CS2R R10, SRZ ;  /* 0x00000000000a7805 */ /* 0x000fe4000001ff00 */
[----:B------:R-:W-:-:S07]  /*0140*/  ISETP.NE.AND P0, PT, R12, RZ, PT ;  /* 0x000000ff0c00720c */ /* 0x000fce0003f05270 */
[----:B------:R-:W-:Y:S06]  /*0150*/  @!P1 BRA `(.L_x_7) ;  /* 0x0000000000e89947 */ /* 0x000fec0003800000 */
[----:B------:R-:W1:Y:S01]  /*0160*/  LDCU.64 UR4, c[0x0][0x390] ;  /* 0x00007200ff0477ac */ /* 0x000e620008000a00 */
[----:B------:R-:W-:Y:S02]  /*0170*/  LOP3.LUT R8, R6, 0x7ffffff8, RZ, 0xc0, !PT ;  /* 0x7ffffff806087812 */ /* 0x000fe400078ec0ff */
[----:B------:R-:W-:Y:S02]  /*0180*/  CS2R R10, SRZ ;  /* 0x00000000000a7805 */ /* 0x000fe4000001ff00 */
[----:B------:R-:W-:Y:S02]  /*0190*/  MOV R13, R7 ;  /* 0x00000007000d7202 */ /* 0x000fe40000000f00 */
[----:B------:R-:W-:Y:S01]  /*01a0*/  IADD3 R9, PT, PT, -R8, RZ, RZ ;  /* 0x000000ff08097210 */ /* 0x000fe20007ffe1ff */
[----:B-1----:R-:W-:-:S04]  /*01b0*/  UIADD3 UR4, UP0, UPT, UR4, 0x20, URZ ;  /* 0x0000002004047890 */ /* 0x002fc8000ff1e0ff */
[----:B------:R-:W-:Y:S02]  /*01c0*/  UIADD3.X UR5, UPT, UPT, URZ, UR5, URZ, UP0, !UPT ;  /* 0x00000005ff057290 */ /* 0x000fe400087fe4ff */
[----:B------:R-:W-:-:S04]  /*01d0*/  IMAD.U32 R18, RZ, RZ, UR4 ;  /* 0x00000004ff127e24 */ /* 0x000fc8000f8e00ff */
[----:B------:R-:W-:-:S07]  /*01e0*/  MOV R19, UR5 ;  /* 0x0000000500137c02 */ /* 0x000fce0008000f00 */
.L_x_8:
[----:B---3--:R-:W1:Y:S01]  /*01f0*/  LDC.64 R14, c[0x0][0x388] ;  /* 0x0000e200ff0e7b82 */ /* 0x008e620000000a00 */
[----:B------:R-:W-:Y:S01]  /*0200*/  MOV R4, R18 ;  /* 0x0000001200047202 */ /* 0x000fe20000000f00 */
[----:B------:R-:W-:-:S05]  /*0210*/  IMAD.MOV.U32 R5, RZ, RZ, R19 ;  /* 0x000000ffff057224 */ /* 0x000fca00078e0013 */
[----:B------:R-:W2:Y:S01]  /*0220*/  LDG.E.64 R18, desc[UR6][R4.64+-0x20] ;  /* 0xffffe00604127981 */ /* 0x000ea2000c1e1b00 */
[----:B-1----:R-:W-:-:S05]  /*0230*/  IMAD.WIDE R14, R13, 0x8, R14 ;  /* 0x000000080d0e7825 */ /* 0x002fca00078e020e */
[----:B------:R-:W2:Y:S02]  /*0240*/  LDG.E.64 R16, desc[UR6][R14.64] ;  /* 0x000000060e107981 */ /* 0x000ea4000c1e1b00 */
[----:B--2---:R-:W-:Y:S01]  /*0250*/  DFMA R16, R16, R18, R10 ;  /* 0x000000121010722b */ /* 0x004fe2000000000a */
[----:B------:R-:W-:-:S06]  /*0260*/  IMAD.WIDE R10, R0, 0x8, R14 ;  /* 0x00000008000a7825 */ /* 0x000fcc00078e020e */
[----:B------:R1:W-:Y:S04]  /*0270*/  STG.E.64 desc[UR6][R2.64], R16 ;  /* 0x0000001002007986 */ /* 0x0003e8000c101b06 */
[----:B------:R-:W2:Y:S04]  /*0280*/  LDG.E.64 R18, desc[UR6][R10.64] ;  /* 0x000000060a127981 */ /* 0x000ea8000c1e1b00 */
[----:B------:R-:W2:Y:S02]  /*0290*/  LDG.E.64 R20, desc[UR6][R4.64+-0x18] ;  /* 0xffffe80604147981 */ /* 0x000ea4000c1e1b00 */
[----:B--2---:R-:W-:Y:S01]  /*02a0*/  DFMA R18, R18, R20, R16 ;  /* 0x000000141212722b */ /* 0x004fe20000000010 */
[----:B------:R-:W-:-:S06]  /*02b0*/  IMAD.WIDE R20, R0, 0x8, R10 ;  /* 0x0000000800147825 */ /* 0x000fcc00078e020a */
[----:B------:R2:W-:Y:S04]  /*02c0*/  STG.E.64 desc[UR6][R2.64], R18 ;  /* 0x0000001202007986 */ /* 0x0005e8000c101b06 */
[----:B------:R-:W3:Y:S04]  /*02d0*/  LDG.E.64 R22, desc[UR6][R20.64] ;  /* 0x0000000614167981 */ /* 0x000ee8000c1e1b00 */
[----:B------:R-:W3:Y:S01]  /*02e0*/  LDG.E.64 R24, desc[UR6][R4.64+-0x10] ;  /* 0xfffff00604187981 */ /* 0x000ee2000c1e1b00 */
[----:B------:R-:W-:Y:S01]  /*02f0*/  IMAD.WIDE R14, R0, 0x8, R20 ;  /* 0x00000008000e7825 */ /* 0x000fe200078e0214 */
[----:B---3--:R-:W-:-:S07]  /*0300*/  DFMA R22, R22, R24, R18 ;  /* 0x000000181616722b */ /* 0x008fce0000000012 */
[----:B------:R3:W-:Y:S04]  /*0310*/  STG.E.64 desc[UR6][R2.64], R22 ;  /* 0x0000001602007986 */ /* 0x0007e8000c101b06 */
[----:B-1----:R-:W4:Y:S04]  /*0320*/  LDG.E.64 R16, desc[UR6][R14.64] ;  /* 0x000000060e107981 */ /* 0x002f28000c1e1b00 */
[----:B------:R-:W4:Y:S02]  /*0330*/  LDG.E.64 R10, desc[UR6][R4.64+-0x8] ;  /* 0xfffff806040a7981 */ /* 0x000f24000c1e1b00 */
[----:B----4-:R-:W-:Y:S01]  /*0340*/  DFMA R10, R16, R10, R22 ;  /* 0x0000000a100a722b */ /* 0x010fe20000000016 */
[----:B------:R-:W-:-:S06]  /*0350*/  IMAD.WIDE R16, R0, 0x8, R14 ;  /* 0x0000000800107825 */ /* 0x000fcc00078e020e */
[----:B------:R1:W-:Y:S04]  /*0360*/  STG.E.64 desc[UR6][R2.64], R10 ;  /* 0x0000000a02007986 */ /* 0x0003e8000c101b06 */
[----:B--2---:R-:W2:Y:S04]  /*0370*/  LDG.E.64 R18, desc[UR6][R16.64] ;  /* 0x0000000610127981 */ /* 0x004ea8000c1e1b00 */
[----:B------:R-:W2:Y:S02]  /*0380*/  LDG.E.64 R20, desc[UR6][R4.64] ;  /* 0x0000000604147981 */ /* 0x000ea4000c1e1b00 */
[----:B--2---:R-:W-:Y:S01]  /*0390*/  DFMA R18, R18, R20, R10 ;  /* 0x000000141212722b */ /* 0x004fe2000000000a */
[----:B------:R-:W-:-:S06]  /*03a0*/  IMAD.WIDE R20, R0, 0x8, R16 ;  /* 0x0000000800147825 */ /* 0x000fcc00078e0210 */
[----:B------:R2:W-:Y:S04]  /*03b0*/  STG.E.64 desc[UR6][R2.64], R18 ;  /* 0x0000001202007986 */ /* 0x0005e8000c101b06 */
[----:B---3--:R-:W3:Y:S04]  /*03c0*/  LDG.E.64 R22, desc[UR6][R20.64] ;  /* 0x0000000614167981 */ /* 0x008ee8000c1e1b00 */
[----:B------:R-:W3:Y:S02]  /*03d0*/  LDG.E.64 R14, desc[UR6][R4.64+0x8] ;  /* 0x00000806040e7981 */ /* 0x000ee4000c1e1b00 */
[----:B---3--:R-:W-:Y:S01]  /*03e0*/  DFMA R14, R22, R14, R18 ;  /* 0x0000000e160e722b */ /* 0x008fe20000000012 */
[----:B------:R-:W-:-:S06]  /*03f0*/  IMAD.WIDE R22, R0, 0x8, R20 ;  /* 0x0000000800167825 */ /* 0x000fcc00078e0214 */
[----:B------:R3:W-:Y:S04]  /*0400*/  STG.E.64 desc[UR6][R2.64], R14 ;  /* 0x0000000e02007986 */ /* 0x0007e8000c101b06 */
[----:B-1----:R-:W4:Y:S04]  /*0410*/  LDG.E.64 R10, desc[UR6][R22.64] ;  /* 0x00000006160a7981 */ /* 0x002f28000c1e1b00 */
[----:B------:R-:W4:Y:S01]  /*0420*/  LDG.E.64 R16, desc[UR6][R4.64+0x10] ;  /* 0x0000100604107981 */ /* 0x000f22000c1e1b00 */
[----:B------:R-:W-:Y:S01]  /*0430*/  IMAD.WIDE R24, R0, 0x8, R22 ;  /* 0x0000000800187825 */ /* 0x000fe200078e0216 */
[----:B----4-:R-:W-:-:S07]  /*0440*/  DFMA R16, R10, R16, R14 ;  /* 0x000000100a10722b */ /* 0x010fce000000000e */
[----:B------:R3:W-:Y:S04]  /*0450*/  STG.E.64 desc[UR6][R2.64], R16 ;  /* 0x0000001002007986 */ /* 0x0007e8000c101b06 */
[----:B------:R-:W4:Y:S04]  /*0460*/  LDG.E.64 R24, desc[UR6][R24.64] ;  /* 0x0000000618187981 */ /* 0x000f28000c1e1b00 */
[----:B------:R-:W4:Y:S01]  /*0470*/  LDG.E.64 R10, desc[UR6][R4.64+0x18] ;  /* 0x00001806040a7981 */ /* 0x000f22000c1e1b00 */
[----:B------:R-:W-:-:S04]  /*0480*/  IADD3 R9, PT, PT, R9, 0x8, RZ ;  /* 0x0000000809097810 */ /* 0x000fc80007ffe0ff */
[----:B------:R-:W-:Y:S02]  /*0490*/  ISETP.NE.AND P1, PT, R9, RZ, PT ;  /* 0x000000ff0900720c */ /* 0x000fe40003f25270 */
[----:B--2---:R-:W-:Y:S01]  /*04a0*/  IADD3 R18, P2, PT, R4, 0x40, RZ ;  /* 0x0000004004127810 */ /* 0x004fe20007f5e0ff */
[----:B------:R-:W-:-:S03]  /*04b0*/  IMAD R13, R0, 0x8, R13 ;  /* 0x00000008000d7824 */ /* 0x000fc600078e020d */
[----:B------:R-:W-:Y:S01]  /*04c0*/  IADD3.X R19, PT, PT, RZ, R5, RZ, P2, !PT ;  /* 0x00000005ff137210 */ /* 0x000fe200017fe4ff */
[----:B----4-:R-:W-:-:S07]  /*04d0*/  DFMA R10, R24, R10, R16 ;  /* 0x0000000a180a722b */ /* 0x010fce0000000010 */
[----:B------:R3:W-:Y:S01]  /*04e0*/  STG.E.64 desc[UR6][R2.64], R10 ;  /* 0x0000000a02007986 */ /* 0x0007e2000c101b06 */
[----:B------:R-:W-:Y:S05]  /*04f0*/  @P1 BRA `(.L_x_8) ;  /* 0xfffffffc003c1947 */ /* 0x000fea000383ffff */
.L_x_7:
[----:B------:R-:W-:Y:S05]  /*0500*/  @!P0 BRA `(.L_x_6) ;  /* 0x0000000000e48947 */ /* 0x000fea0003800000 */
[----:B------:R-:W-:Y:S02]  /*0510*/  ISETP.GE.U32.AND P0, PT, R12, 0x4, PT ;  /* 0x000000040c00780c */ /* 0x000fe40003f06070 */
[----:B------:R-:W-:-:S04]  /*0520*/  LOP3.LUT R9, R6, 0x3, RZ, 0xc0, !PT ;  /* 0x0000000306097812 */ /* 0x000fc800078ec0ff */
[----:B------:R-:W-:-:S07]  /*0530*/  ISETP.NE.AND P1, PT, R9, RZ, PT ;  /* 0x000000ff0900720c */ /* 0x000fce0003f25270 */
[----:B------:R-:W-:Y:S06]  /*0540*/  @!P0 BRA `(.L_x_9) ;  /* 0x0000000000648947 */ /* 0x000fec0003800000 */
[----:B------:R-:W1:Y:S01]  /*0550*/  LDC.64 R12, c[0x0][0x388] ;  /* 0x0000e200ff0c7b82 */ /* 0x000e620000000a00 */
[----:B---3--:R-:W-:-:S07]  /*0560*/  IMAD R15, R8, R0, R7 ;  /* 0x00000000080f7224 */ /* 0x008fce00078e0207 */
[----:B------:R-:W2:Y:S01]  /*0570*/  LDC.64 R4, c[0x0][0x390] ;  /* 0x0000e400ff047b82 */ /* 0x000ea20000000a00 */
[----:B-1----:R-:W-:-:S05]  /*0580*/  IMAD.WIDE R12, R15, 0x8, R12 ;  /* 0x000000080f0c7825 */ /* 0x002fca00078e020c */
[----:B------:R-:W3:Y:S01]  /*0590*/  LDG.E.64 R14, desc[UR6][R12.64] ;  /* 0x000000060c0e7981 */ /* 0x000ee2000c1e1b00 */
[----:B--2---:R-:W-:-:S05]  /*05a0*/  IMAD.WIDE.U32 R4, R8, 0x8, R4 ;  /* 0x0000000808047825 */ /* 0x004fca00078e0004 */
[----:B------:R-:W3:Y:S02]  /*05b0*/  LDG.E.64 R16, desc[UR6][R4.64] ;  /* 0x0000000604107981 */ /* 0x000ee4000c1e1b00 */
[----:B---3--:R-:W-:Y:S01]  /*05c0*/  DFMA R14, R14, R16, R10 ;  /* 0x000000100e0e722b */ /* 0x008fe2000000000a */
[----:B------:R-:W-:-:S06]  /*05d0*/  IMAD.WIDE R10, R0, 0x8, R12 ;  /* 0x00000008000a7825 */ /* 0x000fcc00078e020c */
[----:B------:R1:W-:Y:S04]  /*05e0*/  STG.E.64 desc[UR6][R2.64], R14 ;  /* 0x0000000e02007986 */ /* 0x0003e8000c101b06 */
[----:B------:R-:W2:Y:S04]  /*05f0*/  LDG.E.64 R16, desc[UR6][R10.64] ;  /* 0x000000060a107981 */ /* 0x000ea8000c1e1b00 */
        /* <DEDUP_REMOVED lines=10> */
[----:B------:R-:W2:Y:S01]  /*06a0*/  LDG.E.64 R10, desc[UR6][R4.64+0x18] ;  /* 0x00001806040a7981 */ /* 0x000ea2000c1e1b00 */
[----:B------:R-:W-:Y:S01]  /*06b0*/  IADD3 R8, PT, PT, R8, 0x4, RZ ;  /* 0x0000000408087810 */ /* 0x000fe20007ffe0ff */
[----:B--2---:R-:W-:-:S07]  /*06c0*/  DFMA R10, R20, R10, R12 ;  /* 0x0000000a140a722b */ /* 0x004fce000000000c */
[----:B------:R1:W-:Y:S04]  /*06d0*/  STG.E.64 desc[UR6][R2.64], R10 ;  /* 0x0000000a02007986 */ /* 0x0003e8000c101b06 */
.L_x_9:
[----:B------:R-:W-:Y:S05]  /*06e0*/  @!P1 BRA `(.L_x_6) ;  /* 0x00000000006c9947 */ /* 0x000fea0003800000 */
[----:B------:R-:W-:-:S13]  /*06f0*/  ISETP.NE.AND P0, PT, R9, 0x1, PT ;  /* 0x000000010900780c */ /* 0x000fda0003f05270 */
[----:B------:R-:W2:Y:S01]  /*0700*/  @P0 LDC.64 R4, c[0x0][0x388] ;  /* 0x0000e200ff040b82 */ /* 0x000ea20000000a00 */
[----:B-1-3--:R-:W-:-:S07]  /*0710*/  @P0 IMAD R17, R8, R0, R7 ;  /* 0x0000000008110224 */ /* 0x00afce00078e0207 */
[----:B------:R-:W1:Y:S01]  /*0720*/  @P0 LDC.64 R12, c[0x0][0x390] ;  /* 0x0000e400ff0c0b82 */ /* 0x000e620000000a00 */
[----:B--2---:R-:W-:-:S05]  /*0730*/  @P0 IMAD.WIDE R16, R17, 0x8, R4 ;  /* 0x0000000811100825 */ /* 0x004fca00078e0204 */
[----:B------:R-:W2:Y:S01]  /*0740*/  @P0 LDG.E.64 R4, desc[UR6][R16.64] ;  /* 0x0000000610040981 */ /* 0x000ea2000c1e1b00 */
[----:B-1----:R-:W-:-:S05]  /*0750*/  @P0 IMAD.WIDE.U32 R18, R8, 0x8, R12 ;  /* 0x0000000808120825 */ /* 0x002fca00078e000c */
[----:B------:R-:W2:Y:S01]  /*0760*/  @P0 LDG.E.64 R12, desc[UR6][R18.64] ;  /* 0x00000006120c0981 */ /* 0x000ea2000c1e1b00 */
[----:B------:R-:W-:Y:S01]  /*0770*/  @P0 IMAD.WIDE R20, R0, 0x8, R16 ;  /* 0x0000000800140825 */ /* 0x000fe200078e0210 */
[----:B------:R-:W-:-:S04]  /*0780*/  LOP3.LUT R6, R6, 0x1, RZ, 0xc0, !PT ;  /* 0x0000000106067812 */ /* 0x000fc800078ec0ff */
[----:B------:R-:W-:-:S13]  /*0790*/  ISETP.NE.U32.AND P1, PT, R6, 0x1, PT ;  /* 0x000000010600780c */ /* 0x000fda0003f25070 */
[----:B------:R-:W1:Y:S08]  /*07a0*/  @!P1 LDC.64 R22, c[0x0][0x388] ;  /* 0x0000e200ff169b82 */ /* 0x000e700000000a00 */
[----:B------:R-:W3:Y:S01]  /*07b0*/  @!P1 LDC.64 R24, c[0x0][0x390] ;  /* 0x0000e400ff189b82 */ /* 0x000ee20000000a00 */
[----:B--2---:R-:W-:-:S07]  /*07c0*/  @P0 DFMA R4, R4, R12, R10 ;  /* 0x0000000c0404022b */ /* 0x004fce000000000a */
[----:B------:R-:W-:Y:S04]  /*07d0*/  @P0 STG.E.64 desc[UR6][R2.64], R4 ;  /* 0x0000000402000986 */ /* 0x000fe8000c101b06 */
[----:B------:R-:W2:Y:S04]  /*07e0*/  @P0 LDG.E.64 R12, desc[UR6][R20.64] ;  /* 0x00000006140c0981 */ /* 0x000ea8000c1e1b00 */
[----:B------:R-:W2:Y:S01]  /*07f0*/  @P0 LDG.E.64 R14, desc[UR6][R18.64+0x8] ;  /* 0x00000806120e0981 */ /* 0x000ea2000c1e1b00 */
[----:B------:R-:W-:-:S05]  /*0800*/  @P0 IADD3 R8, PT, PT, R8, 0x2, RZ ;  /* 0x0000000208080810 */ /* 0x000fca0007ffe0ff */
[----:B------:R-:W-:Y:S01]  /*0810*/  @!P1 IMAD R9, R8, R0, R7 ;  /* 0x0000000008099224 */ /* 0x000fe200078e0207 */
[----:B--2---:R-:W-:-:S03]  /*0820*/  @P0 DFMA R10, R12, R14, R4 ;  /* 0x0000000e0c0a022b */ /* 0x004fc60000000004 */
[----:B-1----:R-:W-:-:S04]  /*0830*/  @!P1 IMAD.WIDE R12, R9, 0x8, R22 ;  /* 0x00000008090c9825 */ /* 0x002fc800078e0216 */
[----:B---3--:R-:W-:Y:S01]  /*0840*/  @!P1 IMAD.WIDE.U32 R8, R8, 0x8, R24 ;  /* 0x0000000808089825 */ /* 0x008fe200078e0018 */
[----:B------:R1:W-:Y:S04]  /*0850*/  @P0 STG.E.64 desc[UR6][R2.64], R10 ;  /* 0x0000000a02000986 */ /* 0x0003e8000c101b06 */
[----:B------:R-:W1:Y:S04]  /*0860*/  @!P1 LDG.E.64 R12, desc[UR6][R12.64] ;  /* 0x000000060c0c9981 */ /* 0x000e68000c1e1b00 */
[----:B------:R-:W1:Y:S02]  /*0870*/  @!P1 LDG.E.64 R8, desc[UR6][R8.64] ;  /* 0x0000000608089981 */ /* 0x000e64000c1e1b00 */
[----:B-1----:R-:W-:-:S07]  /*0880*/  @!P1 DFMA R10, R12, R8, R10 ;  /* 0x000000080c0a922b */ /* 0x002fce000000000a */
[----:B------:R2:W-:Y:S04]  /*0890*/  @!P1 STG.E.64 desc[UR6][R2.64], R10 ;  /* 0x0000000a02009986 */ /* 0x0005e8000c101b06 */
.L_x_6:
[----:B------:R-:W4:Y:S02]  /*08a0*/  LDC.64 R4, c[0x0][0x380] ;  /* 0x0000e000ff047b82 */ /* 0x000f240000000a00 */
[----:B----4-:R-:W-:-:S06]  /*08b0*/  IMAD.WIDE R4, R7, 0x8, R4 ;  /* 0x0000000807047825 */ /* 0x010fcc00078e0204 */
[----:B------:R-:W4:Y:S01]  /*08c0*/  LDG.E.64 R4, desc[UR6][R4.64] ;  /* 0x0000000604047981 */ /* 0x000f22000c1e1b00 */
[----:B------:R-:W-:Y:S01]  /*08d0*/  MOV R6, RZ ;  /* 0x000000ff00067202 */ /* 0x000fe20000000f00 */
[----:B----4-:R-:W-:-:S06]  /*08e0*/  DSETP.GT.AND P0, PT, R4, RZ, PT ;  /* 0x000000ff0400722a */ /* 0x010fcc0003f04000 */
[----:B------:R-:W-:-:S06]  /*08f0*/  FSEL R7, RZ, 1.875, !P0 ;  /* 0x3ff00000ff077808 */ /* 0x000fcc0004000000 */
[----:B-123--:R-:W-:-:S07]  /*0900*/  DMUL R10, R10, R6 ;  /* 0x000000060a0a7228 */ /* 0x00efce0000000000 */
[----:B------:R-:W-:Y:S01]  /*0910*/  STG.E.64 desc[UR6][R2.64], R10 ;  /* 0x0000000a02007986 */ /* 0x000fe2000c101b06 */
[----:B------:R-:W-:Y:S05]  /*0920*/  EXIT ;  /* 0x000000000000794d */ /* 0x000fea0003800000 */
.L_x_10:
        /* <DEDUP_REMOVED lines=13> */
.L_x_80:


//--------------------- .text._Z20outputGradientKernelPdS_S_i --------------------------
	.section	.text._Z20outputGradientKernelPdS_S_i,"ax",@progbits
	.align	128
        .global         _Z20outputGradientKernelPdS_S_i
        .type           _Z20outputGradientKernelPdS_S_i,@function
        .size           _Z20outputGradientKernelPdS_S_i,(.L_x_81 - _Z20outputGradientKernelPdS_S_i)
        .other          _Z20outputGradientKernelPdS_S_i,@"STO_CUDA_ENTRY STV_DEFAULT"
_Z20outputGradientKernelPdS_S_i:
.text._Z20outputGradientKernelPdS_S_i:
[----:B------:R-:W-:Y:S01]  /*0000*/  LDC R1, c[0x0][0x37c] ;  /* 0x0000df00ff017b82 */ /* 0x000fe20000000800 */
[----:B------:R-:W0:Y:S07]  /*0010*/  S2R R0, SR_TID.X ;  /* 0x0000000000007919 */ /* 0x000e2e0000002100 */
[----:B------:R-:W0:Y:S01]  /*0020*/  S2UR UR4, SR_CTAID.X ;  /* 0x00000000000479c3 */ /* 0x000e220000002500 */
[----:B------:R-:W1:Y:S07]  /*0030*/  LDCU UR5, c[0x0][0x398] ;  /* 0x00007300ff0577ac */ /* 0x000e6e0008000800 */
[----:B------:R-:W0:Y:S02]  /*0040*/  LDC R11, c[0x0][0x360] ;  /* 0x0000d800ff0b7b82 */ /* 0x000e240000000800 */
[----:B0-----:R-:W-:-:S05]  /*0050*/  IMAD R11, R11, UR4, R0 ;  /* 0x000000040b0b7c24 */ /* 0x001fca000f8e0200 */
[----:B-1----:R-:W-:-:S13]  /*0060*/  ISETP.GE.AND P0, PT, R11, UR5, PT ;  /* 0x000000050b007c0c */ /* 0x002fda000bf06270 */
[----:B------:R-:W-:Y:S05]  /*0070*/  @P0 EXIT ;  /* 0x000000000000094d */ /* 0x000fea0003800000 */
[----:B------:R-:W0:Y:S01]  /*0080*/  LDC.64 R2, c[0x0][0x380] ;  /* 0x0000e000ff027b82 */ /* 0x000e220000000a00 */
[----:B------:R-:W1:Y:S07]  /*0090*/  LDCU.64 UR4, c[0x0][0x358] ;  /* 0x00006b00ff0477ac */ /* 0x000e6e0008000a00 */
[----:B------:R-:W2:Y:S08]  /*00a0*/  LDC.64 R4, c[0x0][0x388] ;  /* 0x0000e200ff047b82 */ /* 0x000eb00000000a00 */
[----:B------:R-:W3:Y:S01]  /*00b0*/  LDC.64 R8, c[0x0][0x390] ;  /* 0x0000e400ff087b82 */ /* 0x000ee20000000a00 */
[----:B0-----:R-:W-:-:S06]  /*00c0*/  IMAD.WIDE R2, R11, 0x8, R2 ;  /* 0x000000080b027825 */ /* 0x001fcc00078e0202 */
[----:B-1----:R-:W4:Y:S01]  /*00d0*/  LDG.E.64 R2, desc[UR4][R2.64] ;  /* 0x0000000402027981 */ /* 0x002f22000c1e1b00 */
[----:B--2---:R-:W-:-:S06]  /*00e0*/  IMAD.WIDE R4, R11, 0x8, R4 ;  /* 0x000000080b047825 */ /* 0x004fcc00078e0204 */
[----:B------:R-:W4:Y:S01]  /*00f0*/  LDG.E.64 R4, desc[UR4][R4.64] ;  /* 0x0000000404047981 */ /* 0x000f22000c1e1b00 */
[----:B---3--:R-:W-:Y:S01]  /*0100*/  IMAD.WIDE R8, R11, 0x8, R8 ;  /* 0x000000080b087825 */ /* 0x008fe200078e0208 */
[----:B----4-:R-:W-:-:S07]  /*0110*/  DADD R6, R2, -R4 ;  /* 0x0000000002067229 */ /* 0x010fce0000000804 */
[----:B------:R-:W-:Y:S01]  /*0120*/  STG.E.64 desc[UR4][R8.64], R6 ;  /* 0x0000000608007986 */ /* 0x000fe2000c101b04 */
[----:B------:R-:W-:Y:S05]  /*0130*/  EXIT ;  /* 0x000000000000794d */ /* 0x000fea0003800000 */
.L_x_11:
        /* <DEDUP_REMOVED lines=12> */
.L_x_81:


//--------------------- .text._Z13softmaxKernelPdi --------------------------
	.section	.text._Z13softmaxKernelPdi,"ax",@progbits
	.align	128
        .global         _Z13softmaxKernelPdi
        .type           _Z13softmaxKernelPdi,@function
        .size           _Z13softmaxKernelPdi,(.L_x_77 - _Z13softmaxKernelPdi)
        .other          _Z13softmaxKernelPdi,@"STO_CUDA_ENTRY STV_DEFAULT"
_Z13softmaxKernelPdi:
.text._Z13softmaxKernelPdi:
[----:B------:R-:W-:Y:S08]  /*0000*/  LDC R1, c[0x0][0x37c] ;  /* 0x0000df00ff017b82 */ /* 0x000ff00000000800 */
[----:B------:R-:W0:Y:S01]  /*0010*/  LDC.64 R8, c[0x0][0x380] ;  /* 0x0000e000ff087b82 */ /* 0x000e220000000a00 */
[----:B------:R-:W0:Y:S01]  /*0020*/  LDCU.64 UR6, c[0x0][0x358] ;  /* 0x00006b00ff0677ac */ /* 0x000e220008000a00 */
[----:B------:R-:W1:Y:S01]  /*0030*/  LDCU UR4, c[0x0][0x388] ;  /* 0x00007100ff0477ac */ /* 0x000e620008000800 */
[----:B0-----:R-:W5:Y:S01]  /*0040*/  LDG.E.64 R8, desc[UR6][R8.64] ;  /* 0x0000000608087981 */ /* 0x001f62000c1e1b00 */
[----:B-1----:R-:W-:-:S05]  /*0050*/  IMAD.U32 R0, RZ, RZ, UR4 ;  /* 0x00000004ff007e24 */ /* 0x002fca000f8e00ff */
[----:B------:R-:W-:-:S13]  /*0060*/  ISETP.GE.AND P0, PT, R0, 0x2, PT ;  /* 0x000000020000780c */ /* 0x000fda0003f06270 */
[----:B------:R-:W-:Y:S05]  /*0070*/  @!P0 BRA `(.L_x_12) ;  /* 0x0000000800948947 */ /* 0x000fea0003800000 */
[C---:B------:R-:W-:Y:S02]  /*0080*/  VIADD R2, R0.reuse, 0xfffffffe ;  /* 0xfffffffe00027836 */ /* 0x040fe40000000000 */
[----:B------:R-:W-:-:S03]  /*0090*/  VIADD R3, R0, 0xffffffff ;  /* 0xffffffff00037836 */ /* 0x000fc60000000000 */
[----:B------:R-:W-:Y:S01]  /*00a0*/  ISETP.GE.U32.AND P0, PT, R2, 0xf, PT ;  /* 0x0000000f0200780c */ /* 0x000fe20003f06070 */
[----:B------:R-:W-:Y:S01]  /*00b0*/  IMAD.MOV.U32 R2, RZ, RZ, 0x1 ;  /* 0x00000001ff027424 */ /* 0x000fe200078e00ff */
[----:B------:R-:W-:-:S11]  /*00c0*/  LOP3.LUT R4, R3, 0xf, RZ, 0xc0, !PT ;  /* 0x0000000f03047812 */ /* 0x000fd600078ec0ff */
[----:B------:R-:W-:Y:S05]  /*00d0*/  @!P0 BRA `(.L_x_13) ;  /* 0x00000004003c8947 */ /* 0x000fea0003800000 */
[----:B------:R-:W0:Y:S01]  /*00e0*/  LDCU.64 UR4, c[0x0][0x380] ;  /* 0x00007000ff0477ac */ /* 0x000e220008000a00 */
[----:B------:R-:W-:Y:S01]  /*00f0*/  LOP3.LUT R5, R3, 0xfffffff0, RZ, 0xc0, !PT ;  /* 0xfffffff003057812 */ /* 0x000fe200078ec0ff */
[----:B------:R-:W-:-:S04]  /*0100*/  IMAD.MOV.U32 R2, RZ, RZ, RZ ;  /* 0x000000ffff027224 */ /* 0x000fc800078e00ff */
[----:B------:R-:W-:Y:S01]  /*0110*/  IMAD.MOV R5, RZ, RZ, -R5 ;  /* 0x000000ffff057224 */ /* 0x000fe200078e0a05 */
[----:B0-----:R-:W-:-:S04]  /*0120*/  UIADD3 UR4, UP0, UPT, UR4, 0x40, URZ ;  /* 0x0000004004047890 */ /* 0x001fc8000ff1e0ff */
[----:B------:R-:W-:Y:S02]  /*0130*/  UIADD3.X UR5, UPT, UPT, URZ, UR5, URZ, UP0, !UPT ;  /* 0x00000005ff057290 */ /* 0x000fe400087fe4ff */
[----:B------:R-:W-:-:S04]  /*0140*/  IMAD.U32 R6, RZ, RZ, UR4 ;  /* 0x00000004ff067e24 */ /* 0x000fc8000f8e00ff */
[----:B------:R-:W-:-:S07]  /*0150*/  IMAD.U32 R7, RZ, RZ, UR5 ;  /* 0x00000005ff077e24 */ /* 0x000fce000f8e00ff */
.L_x_14:
[----:B------:R-:W2:Y:S04]  /*0160*/  LDG.E.64 R10, desc[UR6][R6.64+-0x38] ;  /* 0xffffc806060a7981 */ /* 0x000ea8000c1e1b00 */
[----:B------:R-:W3:Y:S04]  /*0170*/  LDG.E.64 R20, desc[UR6][R6.64+-0x30] ;  /* 0xffffd00606147981 */ /* 0x000ee8000c1e1b00 */
[----:B------:R-:W4:Y:S04]  /*0180*/  LDG.E.64 R18, desc[UR6][R6.64+-0x28] ;  /* 0xffffd80606127981 */ /* 0x000f28000c1e1b00 */
[----:B------:R-:W4:Y:S04]  /*0190*/  LDG.E.64 R16, desc[UR6][R6.64+-0x20] ;  /* 0xffffe00606107981 */ /* 0x000f28000c1e1b00 */
[----:B------:R-:W4:Y:S04]  /*01a0*/  LDG.E.64 R14, desc[UR6][R6.64+-0x18] ;  /* 0xffffe806060e7981 */ /* 0x000f28000c1e1b00 */
[----:B------:R-:W4:Y:S04]  /*01b0*/  LDG.E.64 R12, desc[UR6][R6.64+-0x10] ;  /* 0xfffff006060c7981 */ /* 0x000f28000c1e1b00 */
[----:B------:R-:W4:Y:S04]  /*01c0*/  LDG.E.64 R24, desc[UR6][R6.64+-0x8] ;  /* 0xfffff80606187981 */ /* 0x000f28000c1e1b00 */
[----:B------:R-:W4:Y:S01]  /*01d0*/  LDG.E.64 R22, desc[UR6][R6.64] ;  /* 0x0000000606167981 */ /* 0x000f22000c1e1b00 */
[----:B--2--5:R-:W-:-:S06]  /*01e0*/  DSETP.GT.AND P0, PT, R10, R8, PT ;  /* 0x000000080a00722a */ /* 0x024fcc0003f04000 */
[----:B------:R-:W-:Y:S02]  /*01f0*/  FSEL R10, R10, R8, P0 ;  /* 0x000000080a0a7208 */ /* 0x000fe40000000000 */
[----:B------:R-:W-:Y:S02]  /*0200*/  FSEL R11, R11, R9, P0 ;  /* 0x000000090b0b7208 */ /* 0x000fe40000000000 */
[----:B------:R-:W2:Y:S04]  /*0210*/  LDG.E.64 R8, desc[UR6][R6.64+0x8] ;  /* 0x0000080606087981 */ /* 0x000ea8000c1e1b00 */
[----:B---3--:R-:W-:-:S06]  /*0220*/  DSETP.GT.AND P0, PT, R20, R10, PT ;  /* 0x0000000a1400722a */ /* 0x008fcc0003f04000 */
[----:B------:R-:W-:Y:S02]  /*0230*/  FSEL R10, R20, R10, P0 ;  /* 0x0000000a140a7208 */ /* 0x000fe40000000000 */
[----:B------:R-:W-:Y:S02]  /*0240*/  FSEL R11, R21, R11, P0 ;  /* 0x0000000b150b7208 */ /* 0x000fe40000000000 */
[----:B------:R-:W3:Y:S04]  /*0250*/  LDG.E.64 R20, desc[UR6][R6.64+0x10] ;  /* 0x0000100606147981 */ /* 0x000ee8000c1e1b00 */
[----:B----4-:R-:W-:-:S06]  /*0260*/  DSETP.GT.AND P0, PT, R18, R10, PT ;  /* 0x0000000a1200722a */ /* 0x010fcc0003f04000 */
[----:B------:R-:W-:Y:S02]  /*0270*/  FSEL R10, R18, R10, P0 ;  /* 0x0000000a120a7208 */ /* 0x000fe40000000000 */
[----:B------:R-:W-:Y:S02]  /*0280*/  FSEL R11, R19, R11, P0 ;  /* 0x0000000b130b7208 */ /* 0x000fe40000000000 */
[----:B------:R-:W4:Y:S04]  /*0290*/  LDG.E.64 R18, desc[UR6][R6.64+0x18] ;  /* 0x0000180606127981 */ /* 0x000f28000c1e1b00 */
[----:B------:R-:W-:-:S06]  /*02a0*/  DSETP.GT.AND P0, PT, R16, R10, PT ;  /* 0x0000000a1000722a */ /* 0x000fcc0003f04000 */
        /* <DEDUP_REMOVED lines=18> */
[----:B------:R0:W4:Y:S01]  /*03d0*/  LDG.E.64 R24, desc[UR6][R6.64+0x40] ;  /* 0x0000400606187981 */ /* 0x000122000c1e1b00 */
[----:B------:R-:W-:-:S05]  /*03e0*/  VIADD R5, R5, 0x10 ;  /* 0x0000001005057836 */ /* 0x000fca0000000000 */
[----:B------:R-:W-:Y:S02]  /*03f0*/  ISETP.NE.AND P1, PT, R5, RZ, PT ;  /* 0x000000ff0500720c */ /* 0x000fe40003f25270 */
[----:B0-----:R-:W-:Y:S01]  /*0400*/  IADD3 R6, P2, PT, R6, 0x80, RZ ;  /* 0x0000008006067810 */ /* 0x001fe20007f5e0ff */
[----:B------:R-:W-:-:S04]  /*0410*/  VIADD R2, R2, 0x10 ;  /* 0x0000001002027836 */ /* 0x000fc80000000000 */
[----:B------:R-:W-:Y:S01]  /*0420*/  IMAD.X R7, RZ, RZ, R7, P2 ;  /* 0x000000ffff077224 */ /* 0x000fe200010e0607 */
[----:B--2---:R-:W-:-:S06]  /*0430*/  DSETP.GT.AND P0, PT, R8, R22, PT ;  /* 0x000000160800722a */ /* 0x004fcc0003f04000 */
[----:B------:R-:W-:Y:S02]  /*0440*/  FSEL R8, R8, R22, P0 ;  /* 0x0000001608087208 */ /* 0x000fe40000000000 */
[----:B------:R-:W-:-:S06]  /*0450*/  FSEL R9, R9, R23, P0 ;  /* 0x0000001709097208 */ /* 0x000fcc0000000000 */
[----:B---3--:R-:W-:-:S06]  /*0460*/  DSETP.GT.AND P0, PT, R20, R8, PT ;  /* 0x000000081400722a */ /* 0x008fcc0003f04000 */
[----:B------:R-:W-:Y:S02]  /*0470*/  FSEL R8, R20, R8, P0 ;  /* 0x0000000814087208 */ /* 0x000fe40000000000 */
[----:B------:R-:W-:-:S06]  /*0480*/  FSEL R9, R21, R9, P0 ;  /* 0x0000000915097208 */ /* 0x000fcc0000000000 */
[----:B----4-:R-:W-:-:S06]  /*0490*/  DSETP.GT.AND P0, PT, R18, R8, PT ;  /* 0x000000081200722a */ /* 0x010fcc0003f04000 */
[----:B------:R-:W-:Y:S02]  /*04a0*/  FSEL R8, R18, R8, P0 ;  /* 0x0000000812087208 */ /* 0x000fe40000000000 */
[----:B------:R-:W-:-:S06]  /*04b0*/  FSEL R9, R19, R9, P0 ;  /* 0x0000000913097208 */ /* 0x000fcc0000000000 */
[----:B------:R-:W-:-:S06]  /*04c0*/  DSETP.GT.AND P0, PT, R16, R8, PT ;  /* 0x000000081000722a */ /* 0x000fcc0003f04000 */
        /* <DEDUP_REMOVED lines=13> */
[----:B------:R-:W-:Y:S01]  /*05a0*/  FSEL R9, R25, R9, P0 ;  /* 0x0000000919097208 */ /* 0x000fe20000000000 */
[----:B------:R-:W-:Y:S06]  /*05b0*/  @P1 BRA `(.L_x_14) ;  /* 0xfffffff800e81947 */ /* 0x000fec000383ffff */
[----:B------:R-:W-:-:S07]  /*05c0*/  VIADD R2, R2, 0x1 ;  /* 0x0000000102027836 */ /* 0x000fce0000000000 */
.L_x_13:
[----:B------:R-:W-:-:S13]  /*05d0*/  ISETP.NE.AND P0, PT, R4, RZ, PT ;  /* 0x000000ff0400720c */ /* 0x000fda0003f05270 */
[----:B------:R-:W-:Y:S05]  /*05e0*/  @!P0 BRA `(.L_x_12) ;  /* 0x0000000400388947 */ /* 0x000fea0003800000 */
[----:B------:R-:W-:Y:S02]  /*05f0*/  ISETP.GE.U32.AND P1, PT, R4, 0x8, PT ;  /* 0x000000080400780c */ /* 0x000fe40003f26070 */
[----:B------:R-:W-:-:S04]  /*0600*/  LOP3.LUT R24, R3, 0x7, RZ, 0xc0, !PT ;  /* 0x0000000703187812 */ /* 0x000fc800078ec0ff */
[----:B------:R-:W-:-:S07]  /*0610*/  ISETP.NE.AND P0, PT, R24, RZ, PT ;  /* 0x000000ff1800720c */ /* 0x000fce0003f05270 */
[----:B------:R-:W-:Y:S06]  /*0620*/  @!P1 BRA `(.L_x_15) ;  /* 0x00000000008c9947 */ /* 0x000fec0003800000 */
[----:B------:R-:W0:Y:S02]  /*0630*/  LDC.64 R20, c[0x0][0x380] ;  /* 0x0000e000ff147b82 */ /* 0x000e240000000a00 */
[----:B0-----:R-:W-:-:S05]  /*0640*/  IMAD.WIDE.U32 R20, R2, 0x8, R20 ;  /* 0x0000000802147825 */ /* 0x001fca00078e0014 */
        /* <DEDUP_REMOVED lines=8> */
[----:B------:R-:W-:Y:S01]  /*06d0*/  VIADD R2, R2, 0x8 ;  /* 0x0000000802027836 */ /* 0x000fe20000000000 */
[----:B--2--5:R-:W-:-:S06]  /*06e0*/  DSETP.GT.AND P1, PT, R22, R8, PT ;  /* 0x000000081600722a */ /* 0x024fcc0003f24000 */
        /* <DEDUP_REMOVED lines=22> */
[----:B------:R-:W-:-:S07]  /*0850*/  FSEL R9, R19, R5, P1 ;  /* 0x0000000513097208 */ /* 0x000fce0000800000 */
.L_x_15:
        /* <DEDUP_REMOVED lines=23> */
[----:B------:R-:W-:-:S07]  /*09d0*/  FSEL R9, R15, R7, P1 ;  /* 0x000000070f097208 */ /* 0x000fce0000800000 */
.L_x_16:
[----:B------:R-:W-:Y:S05]  /*09e0*/  @!P0 BRA `(.L_x_12) ;  /* 0x0000000000388947 */ /* 0x000fea0003800000 */
[----:B------:R-:W0:Y:S01]  /*09f0*/  LDC.64 R4, c[0x0][0x380] ;  /* 0x0000e000ff047b82 */ /* 0x000e220000000a00 */
[----:B------:R-:W-:Y:S02]  /*0a00*/  IMAD.MOV R6, RZ, RZ, -R3 ;  /* 0x000000ffff067224 */ /* 0x000fe400078e0a03 */
[----:B0-----:R-:W-:-:S07]  /*0a10*/  IMAD.WIDE.U32 R4, R2, 0x8, R4 ;  /* 0x0000000802047825 */ /* 0x001fce00078e0004 */
.L_x_17:
[----:B------:R-:W-:Y:S02]  /*0a20*/  IMAD.MOV.U32 R2, RZ, RZ, R4 ;  /* 0x000000ffff027224 */ /* 0x000fe400078e0004 */
[----:B------:R-:W-:-:S06]  /*0a30*/  IMAD.MOV.U32 R3, RZ, RZ, R5 ;  /* 0x000000ffff037224 */ /* 0x000fcc00078e0005 */
[----:B------:R-:W2:Y:S01]  /*0a40*/  LDG.E.64 R2, desc[UR6][R2.64] ;  /* 0x0000000602027981 */ /* 0x000ea2000c1e1b00 */
[----:B------:R-:W-:Y:S01]  /*0a50*/  VIADD R6, R6, 0x1 ;  /* 0x0000000106067836 */ /* 0x000fe20000000000 */
[----:B------:R-:W-:-:S04]  /*0a60*/  IADD3 R4, P2, PT, R4, 0x8, RZ ;  /* 0x0000000804047810 */ /* 0x000fc80007f5e0ff */
[----:B------:R-:W-:Y:S01]  /*0a70*/  ISETP.NE.AND P1, PT, R6, RZ, PT ;  /* 0x000000ff0600720c */ /* 0x000fe20003f25270 */
[----:B------:R-:W-:Y:S01]  /*0a80*/  IMAD.X R5, RZ, RZ, R5, P2 ;  /* 0x000000ffff057224 */ /* 0x000fe200010e0605 */
[----:B--2--5:R-:W-:-:S06]  /*0a90*/  DSETP.GT.AND P0, PT, R2, R8, PT ;  /* 0x000000080200722a */ /* 0x024fcc0003f04000 */
[----:B------:R-:W-:Y:S02]  /*0aa0*/  FSEL R8, R2, R8, P0 ;  /* 0x0000000802087208 */ /* 0x000fe40000000000 */
[----:B------:R-:W-:-:S03]  /*0ab0*/  FSEL R9, R3, R9, P0 ;  /* 0x0000000903097208 */ /* 0x000fc60000000000 */
[----:B------:R-:W-:Y:S05]  /*0ac0*/  @P1 BRA `(.L_x_17) ;  /* 0xfffffffc00d41947 */ /* 0x000fea000383ffff */
.L_x_12:
[----:B------:R-:W-:Y:S02]  /*0ad0*/  ISETP.GE.AND P0, PT, R0, 0x1, PT ;  /* 0x000000010000780c */ /* 0x000fe40003f06270 */
[----:B------:R-:W-:-:S11]  /*0ae0*/  CS2R R6, SRZ ;  /* 0x0000000000067805 */ /* 0x000fd6000001ff00 */
[----:B------:R-:W-:Y:S05]  /*0af0*/  @!P0 BRA `(.L_x_18) ;  /* 0x0000000800f08947 */ /* 0x000fea0003800000 */
[----:B------:R-:W-:Y:S02]  /*0b00*/  ISETP.NE.AND P0, PT, R0, 0x1, PT ;  /* 0x000000010000780c */ /* 0x000fe40003f05270 */
[----:B------:R-:W-:Y:S02]  /*0b10*/  CS2R R6, SRZ ;  /* 0x0000000000067805 */ /* 0x000fe4000001ff00 */
[----:B------:R-:W-:-:S09]  /*0b20*/  CS2R R18, SRZ ;  /* 0x0000000000127805 */ /* 0x000fd2000001ff00 */
[----:B------:R-:W-:Y:S05]  /*0b30*/  @!P0 BRA `(.L_x_19) ;  /* 0x0000000400c88947 */ /* 0x000fea0003800000 */
[----:B------:R-:W0:Y:S01]  /*0b40*/  LDCU.64 UR4, c[0x0][0x380] ;  /* 0x00007000ff0477ac */ /* 0x000e220008000a00 */
[----:B------:R-:W-:Y:S02]  /*0b50*/  LOP3.LUT R18, R0, 0x7ffffffe, RZ, 0xc0, !PT ;  /* 0x7ffffffe00127812 */ /* 0x000fe400078ec0ff */
[----:B------:R-:W-:-:S03]  /*0b60*/  CS2R R6, SRZ ;  /* 0x0000000000067805 */ /* 0x000fc6000001ff00 */
[----:B------:R-:W-:Y:S01]  /*0b70*/  IMAD.MOV R0, RZ, RZ, -R18 ;  /* 0x000000ffff007224 */ /* 0x000fe200078e0a12 */
[----:B0-----:R-:W-:-:S04]  /*0b80*/  UIADD3 UR4, UP0, UPT, UR4, 0x8, URZ ;  /* 0x0000000804047890 */ /* 0x001fc8000ff1e0ff */
[----:B------:R-:W-:Y:S02]  /*0b90*/  UIADD3.X UR5, UPT, UPT, URZ, UR5, URZ, UP0, !UPT ;  /* 0x00000005ff057290 */ /* 0x000fe400087fe4ff */
[----:B------:R-:W-:-:S04]  /*0ba0*/  IMAD.U32 R10, RZ, RZ, UR4 ;  /* 0x00000004ff0a7e24 */ /* 0x000fc8000f8e00ff */
[----:B------:R-:W-:-:S07]  /*0bb0*/  IMAD.U32 R11, RZ, RZ, UR5 ;  /* 0x00000005ff0b7e24 */ /* 0x000fce000f8e00ff */
.L_x_22:
[----:B0-----:R-:W-:Y:S02]  /*0bc0*/  IMAD.MOV.U32 R2, RZ, RZ, R10 ;  /* 0x000000ffff027224 */ /* 0x001fe400078e000a */
[----:B------:R-:W-:-:S05]  /*0bd0*/  IMAD.MOV.U32 R3, RZ, RZ, R11 ;  /* 0x000000ffff037224 */ /* 0x000fca00078e000b */
[----:B------:R-:W2:Y:S04]  /*0be0*/  LDG.E.64 R4, desc[UR6][R2.64+-0x8] ;  /* 0xfffff80602047981 */ /* 0x000ea8000c1e1b00 */
[----:B------:R-:W3:Y:S01]  /*0bf0*/  LDG.E.64 R12, desc[UR6][R2.64] ;  /* 0x00000006020c7981 */ /* 0x000ee2000c1e1b00 */
[----:B------:R-:W-:Y:S01]  /*0c00*/  IMAD.MOV.U32 R14, RZ, RZ, 0x652b82fe ;  /* 0x652b82feff0e7424 */ /* 0x000fe200078e00ff */
[----:B------:R-:W-:Y:S01]  /*0c10*/  UMOV UR4, 0xfefa39ef ;  /* 0xfefa39ef00047882 */ /* 0x000fe20000000000 */
[----:B------:R-:W-:Y:S01]  /*0c20*/  IMAD.MOV.U32 R15, RZ, RZ, 0x3ff71547 ;  /* 0x3ff71547ff0f7424 */ /* 0x000fe200078e00ff */
[----:B------:R-:W-:Y:S01]  /*0c30*/  UMOV UR5, 0x3fe62e42 ;  /* 0x3fe62e4200057882 */ /* 0x000fe20000000000 */
[----:B------:R-:W-:Y:S01]  /*0c40*/  UMOV UR8, 0x3b39803f ;  /* 0x3b39803f00087882 */ /* 0x000fe20000000000 */
[----:B------:R-:W-:Y:S01]  /*0c50*/  UMOV UR9, 0x3c7abc9e ;  /* 0x3c7abc9e00097882 */ /* 0x000fe20000000000 */
[----:B------:R-:W-:Y:S01]  /*0c60*/  UMOV UR10, 0x7c89eb71 ;  /* 0x7c89eb71000a7882 */ /* 0x000fe20000000000 */
[----:B------:R-:W-:Y:S01]  /*0c70*/  UMOV UR11, 0x3efa0199 ;  /* 0x3efa0199000b7882 */ /* 0x000fe20000000000 */
[----:B--2--5:R-:W-:-:S02]  /*0c80*/  DADD R4, R4, -R8 ;  /* 0x0000000004047229 */ /* 0x024fc40000000808 */
[----:B---3--:R-:W-:-:S06]  /*0c90*/  DADD R12, R12, -R8 ;  /* 0x000000000c0c7229 */ /* 0x008fcc0000000808 */
[-C--:B------:R-:W-:Y:S02]  /*0ca0*/  DFMA R10, R4, R14.reuse, 6.75539944105574400000e+15 ;  /* 0x43380000040a742b */ /* 0x080fe4000000000e */
[----:B------:R-:W-:Y:S01]  /*0cb0*/  FSETP.GEU.AND P0, PT, |R5|, 4.1917929649353027344, PT ;  /* 0x4086232b0500780b */ /* 0x000fe20003f0e200 */
[----:B------:R-:W-:-:S05]  /*0cc0*/  DFMA R14, R12, R14, 6.75539944105574400000e+15 ;  /* 0x433800000c0e742b */ /* 0x000fca000000000e */
[----:B------:R-:W-:-:S03]  /*0cd0*/  DADD R22, R10, -6.75539944105574400000e+15 ;  /* 0xc33800000a167429 */ /* 0x000fc60000000000 */
[----:B------:R-:W-:-:S05]  /*0ce0*/  DADD R16, R14, -6.75539944105574400000e+15 ;  /* 0xc33800000e107429 */ /* 0x000fca0000000000 */
[----:B------:R-:W-:-:S03]  /*0cf0*/  DFMA R20, R22, -UR4, R4 ;  /* 0x8000000416147c2b */ /* 0x000fc60008000004 */
[----:B------:R-:W-:Y:S01]  /*0d00*/  DFMA R26, R16, -UR4, R12 ;  /* 0x80000004101a7c2b */ /* 0x000fe2000800000c */
[----:B------:R-:W-:Y:S01]  /*0d10*/  UMOV UR4, 0x69ce2bdf ;  /* 0x69ce2bdf00047882 */ /* 0x000fe20000000000 */
[----:B------:R-:W-:-:S03]  /*0d20*/  UMOV UR5, 0x3e5ade15 ;  /* 0x3e5ade1500057882 */ /* 0x000fc60000000000 */
[----:B------:R-:W-:Y:S01]  /*0d30*/  DFMA R22, R22, -UR8, R20 ;  /* 0x8000000816167c2b */ /* 0x000fe20008000014 */
[----:B------:R-:W-:Y:S02]  /*0d40*/  IMAD.MOV.U32 R20, RZ, RZ, -0x35dec16 ;  /* 0xfca213eaff147424 */ /* 0x000fe400078e00ff */
[----:B------:R-:W-:Y:S01]  /*0d50*/  IMAD.MOV.U32 R21, RZ, RZ, 0x3e928af3 ;  /* 0x3e928af3ff157424 */ /* 0x000fe200078e00ff */
[----:B------:R-:W-:Y:S01]  /*0d60*/  DFMA R16, R16, -UR8, R26 ;  /* 0x8000000810107c2b */ /* 0x000fe2000800001a */
[----:B------:R-:W-:Y:S01]  /*0d70*/  UMOV UR8, 0x62401315 ;  /* 0x6240131500087882 */ /* 0x000fe20000000000 */
[----:B------:R-:W-:-:S03]  /*0d80*/  UMOV UR9, 0x3ec71dee ;  /* 0x3ec71dee00097882 */ /* 0x000fc60000000000 */
[----:B------:R-:W-:-:S03]  /*0d90*/  DFMA R24, R22, UR4, R20 ;  /* 0x0000000416187c2b */ /* 0x000fc60008000014 */
[----:B------:R-:W-:Y:S01]  /*0da0*/  DFMA R20, R16, UR4, R20 ;  /* 0x0000000410147c2b */ /* 0x000fe20008000014 */
[----:B------:R-:W-:Y:S01]  /*0db0*/  UMOV UR4, 0x14761f65 ;  /* 0x14761f6500047882 */ /* 0x000fe20000000000 */
[----:B------:R-:W-:-:S03]  /*0dc0*/  UMOV UR5, 0x3f2a01a0 ;  /* 0x3f2a01a000057882 */ /* 0x000fc60000000000 */
[----:B------:R-:W-:-:S03]  /*0dd0*/  DFMA R24, R22, R24, UR8 ;  /* 0x0000000816187e2b */ /* 0x000fc60008000018 */
[----:B------:R-:W-:Y:S01]  /*0de0*/  DFMA R20, R16, R20, UR8 ;  /* 0x0000000810147e2b */ /* 0x000fe20008000014 */
        /* <DEDUP_REMOVED lines=19> */
[----:B------:R-:W-:-:S05]  /*0f20*/  DFMA R20, R16, R20, UR4 ;  /* 0x0000000410147e2b */ /* 0x000fca0008000014 */
[----:B------:R-:W-:-:S03]  /*0f30*/  DFMA R24, R22, R24, UR8 ;  /* 0x0000000816187e2b */ /* 0x000fc60008000018 */
[----:B------:R-:W-:-:S05]  /*0f40*/  DFMA R20, R16, R20, UR8 ;  /* 0x0000000810147e2b */ /* 0x000fca0008000014 */
[----:B------:R-:W-:-:S03]  /*0f50*/  DFMA R24, R22, R24, UR10 ;  /* 0x0000000a16187e2b */ /* 0x000fc60008000018 */
[----:B------:R-:W-:-:S05]  /*0f60*/  DFMA R20, R16, R20, UR10 ;  /* 0x0000000a10147e2b */ /* 0x000fca0008000014 */
[----:B------:R-:W-:-:S03]  /*0f70*/  DFMA R24, R22, R24, 1 ;  /* 0x3ff000001618742b */ /* 0x000fc60000000018 */
[----:B------:R-:W-:-:S05]  /*0f80*/  DFMA R20, R16, R20, 1 ;  /* 0x3ff000001014742b */ /* 0x000fca0000000014 */
[----:B------:R-:W-:-:S10]  /*0f90*/  DFMA R22, R22, R24, 1 ;  /* 0x3ff000001616742b */ /* 0x000fd40000000018 */
[----:B------:R-:W-:Y:S02]  /*0fa0*/  IMAD R25, R10, 0x100000, R23 ;  /* 0x001000000a197824 */ /* 0x000fe400078e0217 */
[----:B------:R-:W-:Y:S01]  /*0fb0*/  IMAD.MOV.U32 R24, RZ, RZ, R22 ;  /* 0x000000ffff187224 */ /* 0x000fe200078e0016 */
[----:B------:R-:W-:Y:S06]  /*0fc0*/  @!P0 BRA `(.L_x_20) ;  /* 0x0000000000348947 */ /* 0x000fec0003800000 */
[----:B------:R-:W-:Y:S01]  /*0fd0*/  FSETP.GEU.AND P1, PT, |R5|, 4.2275390625, PT ;  /* 0x408748000500780b */ /* 0x000fe20003f2e200 */
[C---:B------:R-:W-:Y:S02]  /*0fe0*/  DADD R24, R4.reuse, +INF ;  /* 0x7ff0000004187429 */ /* 0x040fe40000000000 */
[----:B------:R-:W-:-:S08]  /*0ff0*/  DSETP.GEU.AND P0, PT, R4, RZ, PT ;  /* 0x000000ff0400722a */ /* 0x000fd00003f0e000 */
[----:B------:R-:W-:Y:S02]  /*1000*/  FSEL R24, R24, RZ, P0 ;  /* 0x000000ff18187208 */ /* 0x000fe40000000000 */
[----:B------:R-:W-:Y:S01]  /*1010*/  FSEL R25, R25, RZ, P0 ;  /* 0x000000ff19197208 */ /* 0x000fe20000000000 */
[----:B------:R-:W-:Y:S06]  /*1020*/  @P1 BRA `(.L_x_20) ;  /* 0x00000000001c1947 */ /* 0x000fec0003800000 */
[----:B------:R-:W-:Y:S01]  /*1030*/  LEA.HI R4, R10, R10, RZ, 0x1 ;  /* 0x0000000a0a047211 */ /* 0x000fe200078f08ff */
[----:B------:R-:W-:-:S03]  /*1040*/  IMAD.MOV.U32 R24, RZ, RZ, RZ ;  /* 0x000000ffff187224 */ /* 0x000fc600078e00ff */
[----:B------:R-:W-:-:S05]  /*1050*/  SHF.R.S32.HI R5, RZ, 0x1, R4 ;  /* 0x00000001ff057819 */ /* 0x000fca0000011404 */
[----:B------:R-:W-:Y:S02]  /*1060*/  IMAD.IADD R10, R10, 0x1, -R5 ;  /* 0x000000010a0a7824 */ /* 0x000fe400078e0a05 */
[----:B------:R-:W-:-:S03]  /*1070*/  IMAD R23, R5, 0x100000, R23 ;  /* 0x0010000005177824 */ /* 0x000fc600078e0217 */
[----:B------:R-:W-:-:S06]  /*1080*/  LEA R25, R10, 0x3ff00000, 0x14 ;  /* 0x3ff000000a197811 */ /* 0x000fcc00078ea0ff */
[----:B------:R-:W-:-:S11]  /*1090*/  DMUL R24, R22, R24 ;  /* 0x0000001816187228 */ /* 0x000fd60000000000 */
.L_x_20:
[----:B------:R0:W-:Y:S01]  /*10a0*/  STG.E.64 desc[UR6][R2.64+-0x8], R24 ;  /* 0xfffff81802007986 */ /* 0x0001e2000c101b06 */
[----:B------:R-:W-:Y:S01]  /*10b0*/  FSETP.GEU.AND P1, PT, |R13|, 4.1917929649353027344, PT ;  /* 0x4086232b0d00780b */ /* 0x000fe20003f2e200 */
[----:B------:R-:W-:Y:S01]  /*10c0*/  DFMA R20, R16, R20, 1 ;  /* 0x3ff000001014742b */ /* 0x000fe20000000014 */
[----:B------:R-:W-:Y:S01]  /*10d0*/  VIADD R0, R0, 0x2 ;  /* 0x0000000200007836 */ /* 0x000fe20000000000 */
[----:B------:R-:W-:-:S04]  /*10e0*/  DADD R6, R24, R6 ;  /* 0x0000000018067229 */ /* 0x000fc80000000006 */
[----:B------:R-:W-:-:S04]  /*10f0*/  ISETP.NE.AND P0, PT, R0, RZ, PT ;  /* 0x000000ff0000720c */ /* 0x000fc80003f05270 */
[----:B------:R-:W-:Y:S02]  /*1100*/  IMAD R5, R14, 0x100000, R21 ;  /* 0x001000000e057824 */ /* 0x000fe400078e0215 */
[----:B------:R-:W-:Y:S01]  /*1110*/  IMAD.MOV.U32 R4, RZ, RZ, R20 ;  /* 0x000000ffff047224 */ /* 0x000fe200078e0014 */
[----:B0-----:R-:W-:Y:S06]  /*1120*/  @!P1 BRA `(.L_x_21) ;  /* 0x0000000000349947 */ /* 0x001fec0003800000 */
[----:B------:R-:W-:Y:S01]  /*1130*/  FSETP.GEU.AND P2, PT, |R13|, 4.2275390625, PT ;  /* 0x408748000d00780b */ /* 0x000fe20003f4e200 */
[C---:B------:R-:W-:Y:S02]  /*1140*/  DADD R4, R12.reuse, +INF ;  /* 0x7ff000000c047429 */ /* 0x040fe40000000000 */
[----:B------:R-:W-:-:S08]  /*1150*/  DSETP.GEU.AND P1, PT, R12, RZ, PT ;  /* 0x000000ff0c00722a */ /* 0x000fd00003f2e000 */
[----:B------:R-:W-:Y:S02]  /*1160*/  FSEL R4, R4, RZ, P1 ;  /* 0x000000ff04047208 */ /* 0x000fe40000800000 */
[----:B------:R-:W-:Y:S01]  /*1170*/  FSEL R5, R5, RZ, P1 ;  /* 0x000000ff05057208 */ /* 0x000fe20000800000 */
[----:B------:R-:W-:Y:S06]  /*1180*/  @P2 BRA `(.L_x_21) ;  /* 0x00000000001c2947 */ /* 0x000fec0003800000 */
[----:B------:R-:W-:-:S04]  /*1190*/  LEA.HI R4, R14, R14, RZ, 0x1 ;  /* 0x0000000e0e047211 */ /* 0x000fc800078f08ff */
[----:B------:R-:W-:-:S05]  /*11a0*/  SHF.R.S32.HI R5, RZ, 0x1, R4 ;  /* 0x00000001ff057819 */ /* 0x000fca0000011404 */
[----:B------:R-:W-:Y:S02]  /*11b0*/  IMAD.IADD R4, R14, 0x1, -R5 ;  /* 0x000000010e047824 */ /* 0x000fe400078e0a05 */
[----:B------:R-:W-:-:S03]  /*11c0*/  IMAD R21, R5, 0x100000, R21 ;  /* 0x0010000005157824 */ /* 0x000fc600078e0215 */
[----:B------:R-:W-:Y:S01]  /*11d0*/  LEA R5, R4, 0x3ff00000, 0x14 ;  /* 0x3ff0000004057811 */ /* 0x000fe200078ea0ff */
[----:B------:R-:W-:-:S06]  /*11e0*/  IMAD.MOV.U32 R4, RZ, RZ, RZ ;  /* 0x000000ffff047224 */ /* 0x000fcc00078e00ff */
[----:B------:R-:W-:-:S11]  /*11f0*/  DMUL R4, R20, R4 ;  /* 0x0000000414047228 */ /* 0x000fd60000000000 */
.L_x_21:
[----:B------:R0:W-:Y:S01]  /*1200*/  STG.E.64 desc[UR6][R2.64], R4 ;  /* 0x0000000402007986 */ /* 0x0001e2000c101b06 */
[----:B------:R-:W-:Y:S01]  /*1210*/  IADD3 R10, P1, PT, R2, 0x10, RZ ;  /* 0x00000010020a7810 */ /* 0x000fe20007f3e0ff */
[----:B------:R-:W-:-:S04]  /*1220*/  DADD R6, R6, R4 ;  /* 0x0000000006067229 */ /* 0x000fc80000000004 */
[----:B------:R-:W-:Y:S01]  /*1230*/  IMAD.X R11, RZ, RZ, R3, P1 ;  /* 0x000000ffff0b7224 */ /* 0x000fe200008e0603 */
[----:B------:R-:W-:Y:S07]  /*1240*/  @P0 BRA `(.L_x_22) ;  /* 0xfffffff8005c0947 */ /* 0x000fee000383ffff */
[----:B------:R-:W-:-:S07]  /*1250*/  IMAD.MOV.U32 R19, RZ, RZ, RZ ;  /* 0x000000ffff137224 */ /* 0x000fce00078e00ff */
.L_x_19:
[----:B------:R-:W0:Y:S02]  /*1260*/  LDC R0, c[0x0][0x388] ;  /* 0x0000e200ff007b82 */ /* 0x000e240000000800 */
[----:B0-----:R-:W-:-:S04]  /*1270*/  LOP3.LUT R2, R0, 0x1, RZ, 0xc0, !PT ;  /* 0x0000000100027812 */ /* 0x001fc800078ec0ff */
[----:B------:R-:W-:-:S13]  /*1280*/  ISETP.NE.U32.AND P0, PT, R2, 0x1, PT ;  /* 0x000000010200780c */ /* 0x000fda0003f05070 */
[----:B------:R-:W-:Y:S05]  /*1290*/  @P0 BRA `(.L_x_18) ;  /* 0x0000000400080947 */ /* 0x000fea0003800000 */
[----:B------:R-:W0:Y:S02]  /*12a0*/  LDC.64 R2, c[0x0][0x380] ;  /* 0x0000e000ff027b82 */ /* 0x000e240000000a00 */
[----:B0-----:R-:W-:-:S04]  /*12b0*/  LEA R2, P0, R18, R2, 0x3 ;  /* 0x0000000212027211 */ /* 0x001fc800078018ff */
[----:B------:R-:W-:-:S05]  /*12c0*/  LEA.HI.X R3, R18, R3, R19, 0x3, P0 ;  /* 0x0000000312037211 */ /* 0x000fca00000f1c13 */
[----:B------:R-:W2:Y:S01]  /*12d0*/  LDG.E.64 R4, desc[UR6][R2.64] ;  /* 0x0000000602047981 */ /* 0x000ea2000c1e1b00 */
[----:B------:R-:W-:Y:S01]  /*12e0*/  UMOV UR4, 0xfefa39ef ;  /* 0xfefa39ef00047882 */ /* 0x000fe20000000000 */
[----:B------:R-:W-:Y:S01]  /*12f0*/  UMOV UR5, 0x3fe62e42 ;  /* 0x3fe62e4200057882 */ /* 0x000fe20000000000 */
[----:B--2--5:R-:W-:Y:S01]  /*1300*/  DADD R8, R4, -R8 ;  /* 0x0000000004087229 */ /* 0x024fe20000000808 */
[----:B------:R-:W-:Y:S02]  /*1310*/  IMAD.MOV.U32 R4, RZ, RZ, 0x652b82fe ;  /* 0x652b82feff047424 */ /* 0x000fe400078e00ff */
[----:B------:R-:W-:-:S06]  /*1320*/  IMAD.MOV.U32 R5, RZ, RZ, 0x3ff71547 ;  /* 0x3ff71547ff057424 */ /* 0x000fcc00078e00ff */
[----:B------:R-:W-:Y:S01]  /*1330*/  DFMA R4, R8, R4, 6.75539944105574400000e+15 ;  /* 0x433800000804742b */ /* 0x000fe20000000004 */
[----:B------:R-:W-:-:S07]  /*1340*/  FSETP.GEU.AND P0, PT, |R9|, 4.1917929649353027344, PT ;  /* 0x4086232b0900780b */ /* 0x000fce0003f0e200 */
[----:B------:R-:W-:-:S08]  /*1350*/  DADD R10, R4, -6.75539944105574400000e+15 ;  /* 0xc3380000040a7429 */ /* 0x000fd00000000000 */
[----:B------:R-:W-:Y:S01]  /*1360*/  DFMA R12, R10, -UR4, R8 ;  /* 0x800000040a0c7c2b */ /* 0x000fe20008000008 */
[----:B------:R-:W-:Y:S01]  /*1370*/  UMOV UR4, 0x3b39803f ;  /* 0x3b39803f00047882 */ /* 0x000fe20000000000 */
[----:B------:R-:W-:-:S06]  /*1380*/  UMOV UR5, 0x3c7abc9e ;  /* 0x3c7abc9e00057882 */ /* 0x000fcc0000000000 */
[----:B------:R-:W-:Y:S01]  /*1390*/  DFMA R10, R10, -UR4, R12 ;  /* 0x800000040a0a7c2b */ /* 0x000fe2000800000c */
[----:B------:R-:W-:Y:S01]  /*13a0*/  UMOV UR4, 0x69ce2bdf ;  /* 0x69ce2bdf00047882 */ /* 0x000fe20000000000 */
[----:B------:R-:W-:Y:S01]  /*13b0*/  IMAD.MOV.U32 R12, RZ, RZ, -0x35dec16 ;  /* 0xfca213eaff0c7424 */ /* 0x000fe200078e00ff */
[----:B------:R-:W-:Y:S01]  /*13c0*/  UMOV UR5, 0x3e5ade15 ;  /* 0x3e5ade1500057882 */ /* 0x000fe20000000000 */
[----:B------:R-:W-:-:S06]  /*13d0*/  IMAD.MOV.U32 R13, RZ, RZ, 0x3e928af3 ;  /* 0x3e928af3ff0d7424 */ /* 0x000fcc00078e00ff */
[----:B------:R-:W-:Y:S01]  /*13e0*/  DFMA R12, R10, UR4, R12 ;  /* 0x000000040a0c7c2b */ /* 0x000fe2000800000c */
[----:B------:R-:W-:Y:S01]  /*13f0*/  UMOV UR4, 0x62401315 ;  /* 0x6240131500047882 */ /* 0x000fe20000000000 */
[----:B------:R-:W-:-:S06]  /*1400*/  UMOV UR5, 0x3ec71dee ;  /* 0x3ec71dee00057882 */ /* 0x000fcc0000000000 */
[----:B------:R-:W-:Y:S01]  /*1410*/  DFMA R12, R10, R12, UR4 ;  /* 0x000000040a0c7e2b */ /* 0x000fe2000800000c */
        /* <DEDUP_REMOVED lines=20> */
[----:B------:R-:W-:-:S08]  /*1560*/  DFMA R12, R10, R12, UR4 ;  /* 0x000000040a0c7e2b */ /* 0x000fd0000800000c */
[----:B------:R-:W-:-:S08]  /*1570*/  DFMA R12, R10, R12, 1 ;  /* 0x3ff000000a0c742b */ /* 0x000fd0000000000c */
        /* <DEDUP_REMOVED lines=11> */
[----:B------:R-:W-:-:S03]  /*1630*/  IMAD.MOV.U32 R10, RZ, RZ, R12 ;  /* 0x000000ffff0a7224 */ /* 0x000fc600078e000c */
[----:B------:R-:W-:-:S05]  /*1640*/  SHF.R.S32.HI R5, RZ, 0x1, R5 ;  /* 0x00000001ff057819 */ /* 0x000fca0000011405 */
[----:B------:R-:W-:Y:S02]  /*1650*/  IMAD.IADD R4, R4, 0x1, -R5 ;  /* 0x0000000104047824 */ /* 0x000fe400078e0a05 */
[----:B------:R-:W-:-:S03]  /*1660*/  IMAD R11, R5, 0x100000, R13 ;  /* 0x00100000050b7824 */ /* 0x000fc600078e020d */
[----:B------:R-:W-:Y:S01]  /*1670*/  LEA R5, R4, 0x3ff00000, 0x14 ;  /* 0x3ff0000004057811 */ /* 0x000fe200078ea0ff */
[----:B------:R-:W-:-:S06]  /*1680*/  IMAD.MOV.U32 R4, RZ, RZ, RZ ;  /* 0x000000ffff047224 */ /* 0x000fcc00078e00ff */
[----:B------:R-:W-:-:S11]  /*1690*/  DMUL R10, R10, R4 ;  /* 0x000000040a0a7228 */ /* 0x000fd60000000000 */
.L_x_23:
[----:B------:R0:W-:Y:S01]  /*16a0*/  STG.E.64 desc[UR6][R2.64], R10 ;  /* 0x0000000a02007986 */ /* 0x0001e2000c101b06 */
[----:B------:R-:W-:-:S11]  /*16b0*/  DADD R6, R6, R10 ;  /* 0x0000000006067229 */ /* 0x000fd6000000000a */
.L_x_18:
[----:B------:R-:W-:-:S13]  /*16c0*/  ISETP.GE.AND P0, PT, R0, 0x1, PT ;  /* 0x000000010000780c */ /* 0x000fda0003f06270 */
[----:B------:R-:W-:Y:S05]  /*16d0*/  @!P0 EXIT ;  /* 0x000000000000894d */ /* 0x000fea0003800000 */
[C---:B------:R-:W-:Y:S01]  /*16e0*/  ISETP.GE.U32.AND P0, PT, R0.reuse, 0x10, PT ;  /* 0x000000100000780c */ /* 0x040fe20003f06070 */
[----:B------:R-:W-:Y:S01]  /*16f0*/  IMAD.MOV.U32 R5, RZ, RZ, RZ ;  /* 0x000000ffff057224 */ /* 0x000fe200078e00ff */
[----:B------:R-:W-:-:S11]  /*1700*/  LOP3.LUT R26, R0, 0xf, RZ, 0xc0, !PT ;  /* 0x0000000f001a7812 */ /* 0x000fd600078ec0ff */
[----:B------:R-:W-:Y:S05]  /*1710*/  @!P0 BRA `(.L_x_24) ;  /* 0x0000001400788947 */ /* 0x000fea0003800000 */
[----:B------:R-:W1:Y:S01]  /*1720*/  LDCU.64 UR4, c[0x0][0x380] ;  /* 0x00007000ff0477ac */ /* 0x000e620008000a00 */
[----:B------:R-:W-:-:S05]  /*1730*/  LOP3.LUT R5, R0, 0x7ffffff0, RZ, 0xc0, !PT ;  /* 0x7ffffff000057812 */ /* 0x000fca00078ec0ff */
[----:B------:R-:W-:Y:S01]  /*1740*/  IMAD.MOV R27, RZ, RZ, -R5 ;  /* 0x000000ffff1b7224 */ /* 0x000fe200078e0a05 */
[----:B-1----:R-:W-:-:S04]  /*1750*/  UIADD3 UR4, UP0, UPT, UR4, 0x40, URZ ;  /* 0x0000004004047890 */ /* 0x002fc8000ff1e0ff */
[----:B------:R-:W-:Y:S02]  /*1760*/  UIADD3.X UR5, UPT, UPT, URZ, UR5, URZ, UP0, !UPT ;  /* 0x00000005ff057290 */ /* 0x000fe400087fe4ff */
[----:B------:R-:W-:-:S04]  /*1770*/  IMAD.U32 R0, RZ, RZ, UR4 ;  /* 0x00000004ff007e24 */ /* 0x000fc8000f8e00ff */
[----:B0-----:R-:W-:-:S07]  /*1780*/  IMAD.U32 R3, RZ, RZ, UR5 ;  /* 0x00000005ff037e24 */ /* 0x001fce000f8e00ff */
.L_x_41:
[----:B-1----:R-:W-:Y:S02]  /*1790*/  IMAD.MOV.U32 R22, RZ, RZ, R0 ;  /* 0x000000ffff167224 */ /* 0x002fe400078e0000 */
[----:B------:R-:W-:-:S05]  /*17a0*/  IMAD.MOV.U32 R23, RZ, RZ, R3 ;  /* 0x000000ffff177224 */ /* 0x000fca00078e0003 */
[----:B------:R-:W2:Y:S01]  /*17b0*/  LDG.E.64 R12, desc[UR6][R22.64+-0x40] ;  /* 0xffffc006160c7981 */ /* 0x000ea2000c1e1b00 */
[----:B------:R-:W0:Y:S01]  /*17c0*/  MUFU.RCP64H R3, R7 ;  /* 0x0000000700037308 */ /* 0x000e220000001800 */
[----:B------:R-:W-:Y:S02]  /*17d0*/  IMAD.MOV.U32 R2, RZ, RZ, 0x1 ;  /* 0x00000001ff027424 */ /* 0x000fe400078e00ff */
[----:B------:R-:W-:-:S05]  /*17e0*/  VIADD R27, R27, 0x10 ;  /* 0x000000101b1b7836 */ /* 0x000fca0000000000 */
[----:B------:R-:W-:Y:S01]  /*17f0*/  ISETP.NE.AND P1, PT, R27, RZ, PT ;  /* 0x000000ff1b00720c */ /* 0x000fe20003f25270 */
[----:B0----5:R-:W-:-:S08]  /*1800*/  DFMA R8, R2, -R6, 1 ;  /* 0x3ff000000208742b */ /* 0x021fd00000000806 */
[----:B------:R-:W-:-:S08]  /*1810*/  DFMA R8, R8, R8, R8 ;  /* 0x000000080808722b */ /* 0x000fd00000000008 */
[----:B------:R-:W-:-:S08]  /*1820*/  DFMA R8, R2, R8, R2 ;  /* 0x000000080208722b */ /* 0x000fd00000000002 */
[----:B------:R-:W-:-:S08]  /*1830*/  DFMA R2, R8, -R6, 1 ;  /* 0x3ff000000802742b */ /* 0x000fd00000000806 */
[----:B------:R-:W-:-:S08]  /*1840*/  DFMA R2, R8, R2, R8 ;  /* 0x000000020802722b */ /* 0x000fd00000000008 */
[----:B--2---:R-:W-:Y:S01]  /*1850*/  DMUL R8, R12, R2 ;  /* 0x000000020c087228 */ /* 0x004fe20000000000 */
[----:B------:R-:W-:-:S07]  /*1860*/  FSETP.GEU.AND P2, PT, |R13|, 6.5827683646048100446e-37, PT ;  /* 0x036000000d00780b */ /* 0x000fce0003f4e200 */
[----:B------:R-:W-:-:S08]  /*1870*/  DFMA R10, R8, -R6, R12 ;  /* 0x80000006080a722b */ /* 0x000fd0000000000c */
[----:B------:R-:W-:-:S10]  /*1880*/  DFMA R2, R2, R10, R8 ;  /* 0x0000000a0202722b */ /* 0x000fd40000000008 */
[----:B------:R-:W-:-:S05]  /*1890*/  FFMA R0, RZ, R7, R3 ;  /* 0x00000007ff007223 */ /* 0x000fca0000000003 */
[----:B------:R-:W-:-:S13]  /*18a0*/  FSETP.GT.AND P0, PT, |R0|, 1.469367938527859385e-39, PT ;  /* 0x001000000000780b */ /* 0x000fda0003f04200 */
[----:B------:R-:W-:Y:S05]  /*18b0*/  @P0 BRA P2, `(.L_x_25) ;  /* 0x0000000000100947 */ /* 0x000fea0001000000 */
[----:B------:R-:W-:Y:S01]  /*18c0*/  IMAD.MOV.U32 R10, RZ, RZ, R6 ;  /* 0x000000ffff0a7224 */ /* 0x000fe200078e0006 */
[----:B------:R-:W-:Y:S01]  /*18d0*/  MOV R24, 0x1900 ;  /* 0x0000190000187802 */ /* 0x000fe20000000f00 */
[----:B------:R-:W-:-:S07]  /*18e0*/  IMAD.MOV.U32 R11, RZ, RZ, R7 ;  /* 0x000000ffff0b7224 */ /* 0x000fce00078e0007 */
[----:B------:R-:W-:Y:S05]  /*18f0*/  CALL.REL.NOINC `($__internal_0_$__cuda_sm20_div_rn_f64_full) ;  /* 0x0000002400c47944 */ /* 0x000fea0003c00000 */
.L_x_25:
[----:B------:R-:W2:Y:S01]  /*1900*/  LDG.E.64 R12, desc[UR6][R22.64+-0x38] ;  /* 0xffffc806160c7981 */ /* 0x000ea2000c1e1b00 */
[----:B------:R-:W0:Y:S01]  /*1910*/  MUFU.RCP64H R9, R7 ;  /* 0x0000000700097308 */ /* 0x000e220000001800 */
[----:B------:R-:W-:Y:S02]  /*1920*/  IMAD.MOV.U32 R8, RZ, RZ, 0x1 ;  /* 0x00000001ff087424 */ /* 0x000fe400078e00ff */
[----:B------:R1:W-:Y:S04]  /*1930*/  STG.E.64 desc[UR6][R22.64+-0x40], R2 ;  /* 0xffffc00216007986 */ /* 0x0003e8000c101b06 */
[----:B0-----:R-:W-:-:S08]  /*1940*/  DFMA R10, R8, -R6, 1 ;  /* 0x3ff00000080a742b */ /* 0x001fd00000000806 */
        /* <DEDUP_REMOVED lines=10> */
[----:B-1----:R-:W-:Y:S05]  /*19f0*/  @P0 BRA P2, `(.L_x_26) ;  /* 0x0000000000180947 */ /* 0x002fea0001000000 */
[----:B------:R-:W-:Y:S01]  /*1a00*/  IMAD.MOV.U32 R10, RZ, RZ, R6 ;  /* 0x000000ffff0a7224 */ /* 0x000fe200078e0006 */
[----:B------:R-:W-:Y:S01]  /*1a10*/  MOV R24, 0x1a40 ;  /* 0x00001a4000187802 */ /* 0x000fe20000000f00 */
[----:B------:R-:W-:-:S07]  /*1a20*/  IMAD.MOV.U32 R11, RZ, RZ, R7 ;  /* 0x000000ffff0b7224 */ /* 0x000fce00078e0007 */
[----:B------:R-:W-:Y:S05]  /*1a30*/  CALL.REL.NOINC `($__internal_0_$__cuda_sm20_div_rn_f64_full) ;  /* 0x0000002400747944 */ /* 0x000fea0003c00000 */
[----:B------:R-:W-:Y:S02]  /*1a40*/  IMAD.MOV.U32 R8, RZ, RZ, R2 ;  /* 0x000000ffff087224 */ /* 0x000fe400078e0002 */
[----:B------:R-:W-:-:S07]  /*1a50*/  IMAD.MOV.U32 R9, RZ, RZ, R3 ;  /* 0x000000ffff097224 */ /* 0x000fce00078e0003 */
.L_x_26:
        /* <DEDUP_REMOVED lines=20> */
.L_x_27:
        /* <DEDUP_REMOVED lines=22> */
.L_x_28:
        /* <DEDUP_REMOVED lines=20> */
.L_x_29:
        /* <DEDUP_REMOVED lines=22> */
.L_x_30:
        /* <DEDUP_REMOVED lines=20> */
.L_x_31:
        /* <DEDUP_REMOVED lines=22> */
.L_x_32:
        /* <DEDUP_REMOVED lines=20> */
.L_x_33:
        /* <DEDUP_REMOVED lines=22> */
.L_x_34:
        /* <DEDUP_REMOVED lines=20> */
.L_x_35:
        /* <DEDUP_REMOVED lines=22> */
.L_x_36:
        /* <DEDUP_REMOVED lines=20> */
.L_x_37:
        /* <DEDUP_REMOVED lines=22> */
.L_x_38:
        /* <DEDUP_REMOVED lines=20> */
.L_x_39:
        /* <DEDUP_REMOVED lines=22> */
.L_x_40:
[----:B------:R1:W-:Y:S01]  /*2cc0*/  STG.E.64 desc[UR6][R22.64+0x38], R8 ;  /* 0x0000380816007986 */ /* 0x0003e2000c101b06 */
[----:B------:R-:W-:-:S05]  /*2cd0*/  IADD3 R0, P0, PT, R22, 0x80, RZ ;  /* 0x0000008016007810 */ /* 0x000fca0007f1e0ff */
[----:B------:R-:W-:Y:S01]  /*2ce0*/  IMAD.X R3, RZ, RZ, R23, P0 ;  /* 0x000000ffff037224 */ /* 0x000fe200000e0617 */
[----:B------:R-:W-:Y:S07]  /*2cf0*/  @P1 BRA `(.L_x_41) ;  /* 0xffffffe800a41947 */ /* 0x000fee000383ffff */
.L_x_24:
[----:B------:R-:W-:-:S13]  /*2d00*/  ISETP.NE.AND P0, PT, R26, RZ, PT ;  /* 0x000000ff1a00720c */ /* 0x000fda0003f05270 */
[----:B------:R-:W-:Y:S05]  /*2d10*/  @!P0 EXIT ;  /* 0x000000000000894d */ /* 0x000fea0003800000 */
[----:B------:R-:W2:Y:S01]  /*2d20*/  LDCU UR4, c[0x0][0x388] ;  /* 0x00007100ff0477ac */ /* 0x000ea20008000800 */
[----:B------:R-:W-:Y:S01]  /*2d30*/  ISETP.GE.U32.AND P0, PT, R26, 0x8, PT ;  /* 0x000000081a00780c */ /* 0x000fe20003f06070 */
[----:B--2---:R-:W-:-:S12]  /*2d40*/  ULOP3.LUT UR4, UR4, 0x7, URZ, 0xc0, !UPT ;  /* 0x0000000704047892 */ /* 0x004fd8000f8ec0ff */
[----:B------:R-:W-:Y:S05]  /*2d50*/  @!P0 BRA `(.L_x_42) ;  /* 0x0000000800ac8947 */ /* 0x000fea0003800000 */
[----:B-1----:R-:W1:Y:S02]  /*2d60*/  LDC.64 R22, c[0x0][0x380] ;  /* 0x0000e000ff167b82 */ /* 0x002e640000000a00 */
[----:B-1----:R-:W-:-:S05]  /*2d70*/  IMAD.WIDE.U32 R22, R5, 0x8, R22 ;  /* 0x0000000805167825 */ /* 0x002fca00078e0016 */
[----:B------:R-:W2:Y:S01]  /*2d80*/  LDG.E.64 R12, desc[UR6][R22.64] ;  /* 0x00000006160c7981 */ /* 0x000ea2000c1e1b00 */
[----:B0-----:R-:W0:Y:S01]  /*2d90*/  MUFU.RCP64H R3, R7 ;  /* 0x0000000700037308 */ /* 0x001e220000001800 */
[----:B------:R-:W-:-:S06]  /*2da0*/  IMAD.MOV.U32 R2, RZ, RZ, 0x1 ;  /* 0x00000001ff027424 */ /* 0x000fcc00078e00ff */
        /* <DEDUP_REMOVED lines=16> */
.L_x_43:
        /* <DEDUP_REMOVED lines=22> */
.L_x_44:
        /* <DEDUP_REMOVED lines=20> */
.L_x_45:
        /* <DEDUP_REMOVED lines=22> */
.L_x_46:
        /* <DEDUP_REMOVED lines=20> */
.L_x_47:
        /* <DEDUP_REMOVED lines=22> */
.L_x_48:
        /* <DEDUP_REMOVED lines=20> */
.L_x_49:
        /* <DEDUP_REMOVED lines=22> */
.L_x_50:
[----:B------:R2:W-:Y:S01]  /*37f0*/  STG.E.64 desc[UR6][R22.64+0x38], R8 ;  /* 0x0000380816007986 */ /* 0x0005e2000c101b06 */
[----:B------:R-:W-:-:S07]  /*3800*/  VIADD R5, R5, 0x8 ;  /* 0x0000000805057836 */ /* 0x000fce0000000000 */
.L_x_42:
[----:B------:R-:W-:-:S13]  /*3810*/  ISETP.NE.AND P0, PT, RZ, UR4, PT ;  /* 0x00000004ff007c0c */ /* 0x000fda000bf05270 */
[----:B------:R-:W-:Y:S05]  /*3820*/  @!P0 EXIT ;  /* 0x000000000000894d */ /* 0x000fea0003800000 */
[----:B------:R-:W3:Y:S01]  /*3830*/  LDCU UR5, c[0x0][0x388] ;  /* 0x00007100ff0577ac */ /* 0x000ee20008000800 */
[----:B------:R-:W-:Y:S02]  /*3840*/  UISETP.GE.U32.AND UP0, UPT, UR4, 0x4, UPT ;  /* 0x000000040400788c */ /* 0x000fe4000bf06070 */
[----:B---3--:R-:W-:-:S07]  /*3850*/  ULOP3.LUT UR5, UR5, 0x3, URZ, 0xc0, !UPT ;  /* 0x0000000305057892 */ /* 0x008fce000f8ec0ff */
[----:B------:R-:W-:Y:S05]  /*3860*/  BRA.U !UP0, `(.L_x_51) ;  /* 0x00000005085c7547 */ /* 0x000fea000b800000 */
[----:B-12---:R-:W1:Y:S02]  /*3870*/  LDC.64 R22, c[0x0][0x380] ;  /* 0x0000e000ff167b82 */ /* 0x006e640000000a00 */
        /* <DEDUP_REMOVED lines=20> */
.L_x_52:
        /* <DEDUP_REMOVED lines=22> */
.L_x_53:
        /* <DEDUP_REMOVED lines=20> */
.L_x_54:
        /* <DEDUP_REMOVED lines=22> */
.L_x_55:
[----:B------:R3:W-:Y:S01]  /*3dc0*/  STG.E.64 desc[UR6][R22.64+0x18], R8 ;  /* 0x0000180816007986 */ /* 0x0007e2000c101b06 */
[----:B------:R-:W-:-:S07]  /*3dd0*/  VIADD R5, R5, 0x4 ;  /* 0x0000000405057836 */ /* 0x000fce0000000000 */
.L_x_51:
[----:B------:R-:W-:-:S13]  /*3de0*/  ISETP.NE.AND P0, PT, RZ, UR5, PT ;  /* 0x00000005ff007c0c */ /* 0x000fda000bf05270 */
[----:B------:R-:W-:Y:S05]  /*3df0*/  @!P0 EXIT ;  /* 0x000000000000894d */ /* 0x000fea0003800000 */
[----:B0-----:R-:W0:Y:S01]  /*3e00*/  LDC.64 R2, c[0x0][0x380] ;  /* 0x0000e000ff027b82 */ /* 0x001e220000000a00 */
[----:B------:R-:W-:Y:S01]  /*3e10*/  UIADD3 UR4, UPT, UPT, -UR5, URZ, URZ ;  /* 0x000000ff05047290 */ /* 0x000fe2000fffe1ff */
[----:B0-----:R-:W-:-:S04]  /*3e20*/  IMAD.WIDE.U32 R2, R5, 0x8, R2 ;  /* 0x0000000805027825 */ /* 0x001fc800078e0002 */
[----:B------:R-:W-:Y:S02]  /*3e30*/  IMAD.MOV.U32 R0, RZ, RZ, R2 ;  /* 0x000000ffff007224 */ /* 0x000fe400078e0002 */
[----:B------:R-:W-:-:S07]  /*3e40*/  IMAD.MOV.U32 R5, RZ, RZ, R3 ;  /* 0x000000ffff057224 */ /* 0x000fce00078e0003 */
.L_x_57:
[----:B0123--:R-:W-:Y:S02]  /*3e50*/  IMAD.MOV.U32 R22, RZ, RZ, R0 ;  /* 0x000000ffff167224 */ /* 0x00ffe400078e0000 */
[----:B------:R-:W-:-:S05]  /*3e60*/  IMAD.MOV.U32 R23, RZ, RZ, R5 ;  /* 0x000000ffff177224 */ /* 0x000fca00078e0005 */
[----:B------:R-:W2:Y:S01]  /*3e70*/  LDG.E.64 R12, desc[UR6][R22.64] ;  /* 0x00000006160c7981 */ /* 0x000ea2000c1e1b00 */
[----:B------:R-:W0:Y:S01]  /*3e80*/  MUFU.RCP64H R3, R7 ;  /* 0x0000000700037308 */ /* 0x000e220000001800 */
[----:B------:R-:W-:Y:S01]  /*3e90*/  IMAD.MOV.U32 R2, RZ, RZ, 0x1 ;  /* 0x00000001ff027424 */ /* 0x000fe200078e00ff */
[----:B------:R-:W-:-:S04]  /*3ea0*/  UIADD3 UR4, UPT, UPT, UR4, 0x1, URZ ;  /* 0x0000000104047890 */ /* 0x000fc8000fffe0ff */
[----:B------:R-:W-:Y:S01]  /*3eb0*/  UISETP.NE.AND UP0, UPT, UR4, URZ, UPT ;  /* 0x000000ff0400728c */ /* 0x000fe2000bf05270 */
[----:B0-----:R-:W-:-:S08]  /*3ec0*/  DFMA R4, R2, -R6, 1 ;  /* 0x3ff000000204742b */ /* 0x001fd00000000806 */
[----:B------:R-:W-:-:S08]  /*3ed0*/  DFMA R4, R4, R4, R4 ;  /* 0x000000040404722b */ /* 0x000fd00000000004 */
[----:B------:R-:W-:-:S08]  /*3ee0*/  DFMA R4, R2, R4, R2 ;  /* 0x000000040204722b */ /* 0x000fd00000000002 */
[----:B------:R-:W-:-:S08]  /*3ef0*/  DFMA R2, R4, -R6, 1 ;  /* 0x3ff000000402742b */ /* 0x000fd00000000806 */
[----:B-----5:R-:W-:-:S08]  /*3f00*/  DFMA R8, R4, R2, R4 ;  /* 0x000000020408722b */ /* 0x020fd00000000004 */
        /* <DEDUP_REMOVED lines=11> */
.L_x_56:
[----:B------:R0:W-:Y:S01]  /*3fc0*/  STG.E.64 desc[UR6][R22.64], R2 ;  /* 0x0000000216007986 */ /* 0x0001e2000c101b06 */
[----:B------:R-:W-:-:S05]  /*3fd0*/  IADD3 R0, P0, PT, R22, 0x8, RZ ;  /* 0x0000000816007810 */ /* 0x000fca0007f1e0ff */
[----:B------:R-:W-:Y:S01]  /*3fe0*/  IMAD.X R5, RZ, RZ, R23, P0 ;  /* 0x000000ffff057224 */ /* 0x000fe200000e0617 */
[----:B------:R-:W-:Y:S07]  /*3ff0*/  BRA.U UP0, `(.L_x_57) ;  /* 0xfffffffd00947547 */ /* 0x000fee000b83ffff */
[----:B------:R-:W-:Y:S05]  /*4000*/  EXIT ;  /* 0x000000000000794d */ /* 0x000fea0003800000 */
        .weak           $__internal_0_$__cuda_sm20_div_rn_f64_full
        .type           $__internal_0_$__cuda_sm20_div_rn_f64_full,@function
        .size           $__internal_0_$__cuda_sm20_div_rn_f64_full,(.L_x_77 - $__internal_0_$__cuda_sm20_div_rn_f64_full)
$__internal_0_$__cuda_sm20_div_rn_f64_full:
[C---:B------:R-:W-:Y:S01]  /*4010*/  FSETP.GEU.AND P0, PT, |R11|.reuse, 1.469367938527859385e-39, PT ;  /* 0x001000000b00780b */ /* 0x040fe20003f0e200 */
[----:B------:R-:W-:Y:S01]  /*4020*/  IMAD.MOV.U32 R18, RZ, RZ, 0x1 ;  /* 0x00000001ff127424 */ /* 0x000fe200078e00ff */
[C---:B------:R-:W-:Y:S01]  /*4030*/  LOP3.LUT R8, R11.reuse, 0x800fffff, RZ, 0xc0, !PT ;  /* 0x800fffff0b087812 */ /* 0x040fe200078ec0ff */
[----:B------:R-:W-:Y:S01]  /*4040*/  IMAD.MOV.U32 R14, RZ, RZ, R12 ;  /* 0x000000ffff0e7224 */ /* 0x000fe200078e000c */
[----:B------:R-:W-:Y:S02]  /*4050*/  LOP3.LUT R0, R11, 0x7ff00000, RZ, 0xc0, !PT ;  /* 0x7ff000000b007812 */ /* 0x000fe400078ec0ff */
[----:B------:R-:W-:Y:S01]  /*4060*/  LOP3.LUT R9, R8, 0x3ff00000, RZ, 0xfc, !PT ;  /* 0x3ff0000008097812 */ /* 0x000fe200078efcff */
[----:B------:R-:W-:Y:S01]  /*4070*/  IMAD.MOV.U32 R8, RZ, RZ, R10 ;  /* 0x000000ffff087224 */ /* 0x000fe200078e000a */
[----:B------:R-:W-:-:S04]  /*4080*/  LOP3.LUT R4, R13, 0x7ff00000, RZ, 0xc0, !PT ;  /* 0x7ff000000d047812 */ /* 0x000fc800078ec0ff */
[----:B------:R-:W-:Y:S01]  /*4090*/  ISETP.GE.U32.AND P2, PT, R4, R0, PT ;  /* 0x000000000400720c */ /* 0x000fe20003f46070 */
[----:B------:R-:W-:-:S06]  /*40a0*/  @!P0 DMUL R8, R10, 8.98846567431157953865e+307 ;  /* 0x7fe000000a088828 */ /* 0x000fcc0000000000 */
[----:B------:R-:W0:Y:S02]  /*40b0*/  MUFU.RCP64H R19, R9 ;  /* 0x0000000900137308 */ /* 0x000e240000001800 */
[----:B0-----:R-:W-:-:S08]  /*40c0*/  DFMA R2, R18, -R8, 1 ;  /* 0x3ff000001202742b */ /* 0x001fd00000000808 */
[----:B------:R-:W-:-:S08]  /*40d0*/  DFMA R2, R2, R2, R2 ;  /* 0x000000020202722b */ /* 0x000fd00000000002 */
[----:B------:R-:W-:Y:S01]  /*40e0*/  DFMA R18, R18, R2, R18 ;  /* 0x000000021212722b */ /* 0x000fe20000000012 */
[----:B------:R-:W-:Y:S02]  /*40f0*/  IMAD.MOV.U32 R2, RZ, RZ, 0x1ca00000 ;  /* 0x1ca00000ff027424 */ /* 0x000fe400078e00ff */
[----:B------:R-:W-:-:S03]  /*4100*/  IMAD.MOV.U32 R3, RZ, RZ, R4 ;  /* 0x000000ffff037224 */ /* 0x000fc600078e0004 */
[----:B------:R-:W-:Y:S02]  /*4110*/  SEL R15, R2, 0x63400000, !P2 ;  /* 0x63400000020f7807 */ /* 0x000fe40005000000 */
[----:B------:R-:W-:Y:S01]  /*4120*/  DFMA R16, R18, -R8, 1 ;  /* 0x3ff000001210742b */ /* 0x000fe20000000808 */
[----:B------:R-:W-:Y:S02]  /*4130*/  FSETP.GEU.AND P2, PT, |R13|, 1.469367938527859385e-39, PT ;  /* 0x001000000d00780b */ /* 0x000fe40003f4e200 */
[----:B------:R-:W-:-:S05]  /*4140*/  LOP3.LUT R15, R15, 0x800fffff, R13, 0xf8, !PT ;  /* 0x800fffff0f0f7812 */ /* 0x000fca00078ef80d */
[----:B------:R-:W-:-:S06]  /*4150*/  DFMA R16, R18, R16, R18 ;  /* 0x000000101210722b */ /* 0x000fcc0000000012 */
[----:B------:R-:W-:Y:S05]  /*4160*/  @P2 BRA `(.L_x_58) ;  /* 0x0000000000202947 */ /* 0x000fea0003800000 */
[----:B------:R-:W-:Y:S01]  /*4170*/  LOP3.LUT R3, R11, 0x7ff00000, RZ, 0xc0, !PT ;  /* 0x7ff000000b037812 */ /* 0x000fe200078ec0ff */
[----:B------:R-:W-:-:S03]  /*4180*/  IMAD.MOV.U32 R18, RZ, RZ, RZ ;  /* 0x000000ffff127224 */ /* 0x000fc600078e00ff */
[----:B------:R-:W-:-:S04]  /*4190*/  ISETP.GE.U32.AND P2, PT, R4, R3, PT ;  /* 0x000000030400720c */ /* 0x000fc80003f46070 */
[----:B------:R-:W-:-:S04]  /*41a0*/  SEL R3, R2, 0x63400000, !P2 ;  /* 0x6340000002037807 */ /* 0x000fc80005000000 */
[----:B------:R-:W-:-:S04]  /*41b0*/  LOP3.LUT R3, R3, 0x80000000, R13, 0xf8, !PT ;  /* 0x8000000003037812 */ /* 0x000fc800078ef80d */
[----:B------:R-:W-:-:S06]  /*41c0*/  LOP3.LUT R19, R3, 0x100000, RZ, 0xfc, !PT ;  /* 0x0010000003137812 */ /* 0x000fcc00078efcff */
[----:B------:R-:W-:-:S10]  /*41d0*/  DFMA R14, R14, 2, -R18 ;  /* 0x400000000e0e782b */ /* 0x000fd40000000812 */
[----:B------:R-:W-:-:S07]  /*41e0*/  LOP3.LUT R3, R15, 0x7ff00000, RZ, 0xc0, !PT ;  /* 0x7ff000000f037812 */ /* 0x000fce00078ec0ff */
.L_x_58:
[----:B------:R-:W-:Y:S01]  /*41f0*/  @!P0 LOP3.LUT R0, R9, 0x7ff00000, RZ, 0xc0, !PT ;  /* 0x7ff0000009008812 */ /* 0x000fe200078ec0ff */
[----:B------:R-:W-:Y:S01]  /*4200*/  VIADD R20, R3, 0xffffffff ;  /* 0xffffffff03147836 */ /* 0x000fe20000000000 */
[----:B------:R-:W-:-:S03]  /*4210*/  DMUL R18, R16, R14 ;  /* 0x0000000e10127228 */ /* 0x000fc60000000000 */
[----:B------:R-:W-:Y:S01]  /*4220*/  VIADD R25, R0, 0xffffffff ;  /* 0xffffffff00197836 */ /* 0x000fe20000000000 */
[----:B------:R-:W-:-:S04]  /*4230*/  ISETP.GT.U32.AND P0, PT, R20, 0x7feffffe, PT ;  /* 0x7feffffe1400780c */ /* 0x000fc80003f04070 */
[----:B------:R-:W-:Y:S01]  /*4240*/  ISETP.GT.U32.OR P0, PT, R25, 0x7feffffe, P0 ;  /* 0x7feffffe1900780c */ /* 0x000fe20000704470 */
[----:B------:R-:W-:-:S08]  /*4250*/  DFMA R20, R18, -R8, R14 ;  /* 0x800000081214722b */ /* 0x000fd0000000000e */
[----:B------:R-:W-:-:S04]  /*4260*/  DFMA R20, R16, R20, R18 ;  /* 0x000000141014722b */ /* 0x000fc80000000012 */
[----:B------:R-:W-:Y:S07]  /*4270*/  @P0 BRA `(.L_x_59) ;  /* 0x00000000006c0947 */ /* 0x000fee0003800000 */
[----:B------:R-:W-:-:S04]  /*4280*/  LOP3.LUT R3, R11, 0x7ff00000, RZ, 0xc0, !PT ;  /* 0x7ff000000b037812 */ /* 0x000fc800078ec0ff */
[CC--:B------:R-:W-:Y:S02]  /*4290*/  VIADDMNMX R0, R4.reuse, -R3.reuse, 0xb9600000, !PT ;  /* 0xb960000004007446 */ /* 0x0c0fe40007800903 */
[----:B------:R-:W-:Y:S02]  /*42a0*/  ISETP.GE.U32.AND P0, PT, R4, R3, PT ;  /* 0x000000030400720c */ /* 0x000fe40003f06070 */
[----:B------:R-:W-:Y:S02]  /*42b0*/  VIMNMX R0, PT, PT, R0, 0x46a00000, PT ;  /* 0x46a0000000007848 */ /* 0x000fe40003fe0100 */
[----:B------:R-:W-:Y:S01]  /*42c0*/  SEL R3, R2, 0x63400000, !P0 ;  /* 0x6340000002037807 */ /* 0x000fe20004000000 */
[----:B------:R-:W-:-:S04]  /*42d0*/  IMAD.MOV.U32 R2, RZ, RZ, RZ ;  /* 0x000000ffff027224 */ /* 0x000fc800078e00ff */
[----:B------:R-:W-:-:S04]  /*42e0*/  IMAD.IADD R0, R0, 0x1, -R3 ;  /* 0x0000000100007824 */ /* 0x000fc800078e0a03 */
[----:B------:R-:W-:-:S06]  /*42f0*/  VIADD R3, R0, 0x7fe00000 ;  /* 0x7fe0000000037836 */ /* 0x000fcc0000000000 */
[----:B------:R-:W-:-:S10]  /*4300*/  DMUL R16, R20, R2 ;  /* 0x0000000214107228 */ /* 0x000fd40000000000 */
[----:B------:R-:W-:-:S13]  /*4310*/  FSETP.GTU.AND P0, PT, |R17|, 1.469367938527859385e-39, PT ;  /* 0x001000001100780b */ /* 0x000fda0003f0c200 */
[----:B------:R-:W-:Y:S05]  /*4320*/  @P0 BRA `(.L_x_60) ;  /* 0x0000000000940947 */ /* 0x000fea0003800000 */
[----:B------:R-:W-:Y:S01]  /*4330*/  DFMA R8, R20, -R8, R14 ;  /* 0x800000081408722b */ /* 0x000fe2000000000e */
[----:B------:R-:W-:-:S09]  /*4340*/  IMAD.MOV.U32 R2, RZ, RZ, RZ ;  /* 0x000000ffff027224 */ /* 0x000fd200078e00ff */
[C---:B------:R-:W-:Y:S02]  /*4350*/  FSETP.NEU.AND P0, PT, R9.reuse, RZ, PT ;  /* 0x000000ff0900720b */ /* 0x040fe40003f0d000 */
[----:B------:R-:W-:-:S04]  /*4360*/  LOP3.LUT R11, R9, 0x80000000, R11, 0x48, !PT ;  /* 0x80000000090b7812 */ /* 0x000fc800078e480b */
[----:B------:R-:W-:-:S07]  /*4370*/  LOP3.LUT R3, R11, R3, RZ, 0xfc, !PT ;  /* 0x000000030b037212 */ /* 0x000fce00078efcff */
[----:B------:R-:W-:Y:S05]  /*4380*/  @!P0 BRA `(.L_x_60) ;  /* 0x00000000007c8947 */ /* 0x000fea0003800000 */
[----:B------:R-:W-:Y:S01]  /*4390*/  IMAD.MOV R9, RZ, RZ, -R0 ;  /* 0x000000ffff097224 */ /* 0x000fe200078e0a00 */
[----:B------:R-:W-:Y:S01]  /*43a0*/  DMUL.RP R2, R20, R2 ;  /* 0x0000000214027228 */ /* 0x000fe20000008000 */
[----:B------:R-:W-:-:S06]  /*43b0*/  IMAD.MOV.U32 R8, RZ, RZ, RZ ;  /* 0x000000ffff087224 */ /* 0x000fcc00078e00ff */
[----:B------:R-:W-:-:S03]  /*43c0*/  DFMA R8, R16, -R8, R20 ;  /* 0x800000081008722b */ /* 0x000fc60000000014 */
[----:B------:R-:W-:-:S03]  /*43d0*/  LOP3.LUT R11, R3, R11, RZ, 0x3c, !PT ;  /* 0x0000000b030b7212 */ /* 0x000fc600078e3cff */
[----:B------:R-:W-:-:S04]  /*43e0*/  IADD3 R8, PT, PT, -R0, -0x43300000, RZ ;  /* 0xbcd0000000087810 */ /* 0x000fc80007ffe1ff */
[----:B------:R-:W-:-:S04]  /*43f0*/  FSETP.NEU.AND P0, PT, |R9|, R8, PT ;  /* 0x000000080900720b */ /* 0x000fc80003f0d200 */
[----:B------:R-:W-:Y:S02]  /*4400*/  FSEL R16, R2, R16, !P0 ;  /* 0x0000001002107208 */ /* 0x000fe40004000000 */
[----:B------:R-:W-:Y:S01]  /*4410*/  FSEL R17, R11, R17, !P0 ;  /* 0x000000110b117208 */ /* 0x000fe20004000000 */
[----:B------:R-:W-:Y:S06]  /*4420*/  BRA `(.L_x_60) ;  /* 0x0000000000547947 */ /* 0x000fec0003800000 */
.L_x_59:
[----:B------:R-:W-:-:S14]  /*4430*/  DSETP.NAN.AND P0, PT, R12, R12, PT ;  /* 0x0000000c0c00722a */ /* 0x000fdc0003f08000 */
[----:B------:R-:W-:Y:S05]  /*4440*/  @P0 BRA `(.L_x_61) ;  /* 0x0000000000440947 */ /* 0x000fea0003800000 */
[----:B------:R-:W-:-:S14]  /*4450*/  DSETP.NAN.AND P0, PT, R10, R10, PT ;  /* 0x0000000a0a00722a */ /* 0x000fdc0003f08000 */
[----:B------:R-:W-:Y:S05]  /*4460*/  @P0 BRA `(.L_x_62) ;  /* 0x0000000000300947 */ /* 0x000fea0003800000 */
[----:B------:R-:W-:Y:S01]  /*4470*/  ISETP.NE.AND P0, PT, R3, R0, PT ;  /* 0x000000000300720c */ /* 0x000fe20003f05270 */
[----:B------:R-:W-:Y:S02]  /*4480*/  IMAD.MOV.U32 R16, RZ, RZ, 0x0 ;  /* 0x00000000ff107424 */ /* 0x000fe400078e00ff */
[----:B------:R-:W-:-:S10]  /*4490*/  IMAD.MOV.U32 R17, RZ, RZ, -0x80000 ;  /* 0xfff80000ff117424 */ /* 0x000fd400078e00ff */
[----:B------:R-:W-:Y:S05]  /*44a0*/  @!P0 BRA `(.L_x_60) ;  /* 0x0000000000348947 */ /* 0x000fea0003800000 */
[----:B------:R-:W-:Y:S02]  /*44b0*/  ISETP.NE.AND P0, PT, R3, 0x7ff00000, PT ;  /* 0x7ff000000300780c */ /* 0x000fe40003f05270 */
[----:B------:R-:W-:Y:S02]  /*44c0*/  LOP3.LUT R17, R13, 0x80000000, R11, 0x48, !PT ;  /* 0x800000000d117812 */ /* 0x000fe400078e480b */
[----:B------:R-:W-:-:S13]  /*44d0*/  ISETP.EQ.OR P0, PT, R0, RZ, !P0 ;  /* 0x000000ff0000720c */ /* 0x000fda0004702670 */
[----:B------:R-:W-:Y:S01]  /*44e0*/  @P0 LOP3.LUT R0, R17, 0x7ff00000, RZ, 0xfc, !PT ;  /* 0x7ff0000011000812 */ /* 0x000fe200078efcff */
[----:B------:R-:W-:Y:S02]  /*44f0*/  @!P0 IMAD.MOV.U32 R16, RZ, RZ, RZ ;  /* 0x000000ffff108224 */ /* 0x000fe400078e00ff */
[----:B------:R-:W-:Y:S02]  /*4500*/  @P0 IMAD.MOV.U32 R16, RZ, RZ, RZ ;  /* 0x000000ffff100224 */ /* 0x000fe400078e00ff */
[----:B------:R-:W-:Y:S01]  /*4510*/  @P0 IMAD.MOV.U32 R17, RZ, RZ, R0 ;  /* 0x000000ffff110224 */ /* 0x000fe200078e0000 */
[----:B------:R-:W-:Y:S06]  /*4520*/  BRA `(.L_x_60) ;  /* 0x0000000000147947 */ /* 0x000fec0003800000 */
.L_x_62:
[----:B------:R-:W-:Y:S01]  /*4530*/  LOP3.LUT R17, R11, 0x80000, RZ, 0xfc, !PT ;  /* 0x000800000b117812 */ /* 0x000fe200078efcff */
[----:B------:R-:W-:Y:S01]  /*4540*/  IMAD.MOV.U32 R16, RZ, RZ, R10 ;  /* 0x000000ffff107224 */ /* 0x000fe200078e000a */
[----:B------:R-:W-:Y:S06]  /*4550*/  BRA `(.L_x_60) ;  /* 0x0000000000087947 */ /* 0x000fec0003800000 */
.L_x_61:
[----:B------:R-:W-:Y:S01]  /*4560*/  LOP3.LUT R17, R13, 0x80000, RZ, 0xfc, !PT ;  /* 0x000800000d117812 */ /* 0x000fe200078efcff */
[----:B------:R-:W-:-:S07]  /*4570*/  IMAD.MOV.U32 R16, RZ, RZ, R12 ;  /* 0x000000ffff107224 */ /* 0x000fce00078e000c */
.L_x_60:
[----:B------:R-:W-:Y:S02]  /*4580*/  IMAD.MOV.U32 R25, RZ, RZ, 0x0 ;  /* 0x00000000ff197424 */ /* 0x000fe400078e00ff */
[----:B------:R-:W-:Y:S02]  /*4590*/  IMAD.MOV.U32 R2, RZ, RZ, R16 ;  /* 0x000000ffff027224 */ /* 0x000fe400078e0010 */
[----:B------:R-:W-:Y:S01]  /*45a0*/  IMAD.MOV.U32 R3, RZ, RZ, R17 ;  /* 0x000000ffff037224 */ /* 0x000fe200078e0011 */
[----:B------:R-:W-:Y:S06]  /*45b0*/  RET.REL.NODEC R24 `(_Z13softmaxKernelPdi) ;  /* 0xffffffb818907950 */ /* 0x000fec0003c3ffff */
.L_x_63:
        /* <DEDUP_REMOVED lines=12> */
.L_x_77:


//--------------------- .text._Z19forwardOutputKernelPdS_S_S_ii --------------------------
	.section	.text._Z19forwardOutputKernelPdS_S_S_ii,"ax",@progbits
	.align	128
        .global         _Z19forwardOutputKernelPdS_S_S_ii
        .type           _Z19forwardOutputKernelPdS_S_S_ii,@function
        .size           _Z19forwardOutputKernelPdS_S_S_ii,(.L_x_83 - _Z19forwardOutputKernelPdS_S_S_ii)
        .other          _Z19forwardOutputKernelPdS_S_S_ii,@"STO_CUDA_ENTRY STV_DEFAULT"
_Z19forwardOutputKernelPdS_S_S_ii:
.text._Z19forwardOutputKernelPdS_S_S_ii:
        /* <DEDUP_REMOVED lines=10> */
[----:B------:R-:W2:Y:S08]  /*00a0*/  LDC R6, c[0x0][0x3a0] ;  /* 0x0000e800ff067b82 */ /* 0x000eb00000000800 */
[----:B------:R-:W3:Y:S01]  /*00b0*/  LDC.64 R4, c[0x0][0x398] ;  /* 0x0000e600ff047b82 */ /* 0x000ee20000000a00 */
[----:B0-----:R-:W-:-:S06]  /*00c0*/  IMAD.WIDE R2, R7, 0x8, R2 ;  /* 0x0000000807027825 */ /* 0x001fcc00078e0202 */
[----:B-1----:R-:W4:Y:S01]  /*00d0*/  LDG.E.64 R2, desc[UR8][R2.64] ;  /* 0x0000000802027981 */ /* 0x002f22000c1e1b00 */
[----:B--2---:R-:W-:Y:S01]  /*00e0*/  ISETP.GE.AND P0, PT, R6, 0x1, PT ;  /* 0x000000010600780c */ /* 0x004fe20003f06270 */
[----:B---3--:R-:W-:-:S05]  /*00f0*/  IMAD.WIDE R4, R7, 0x8, R4 ;  /* 0x0000000807047825 */ /* 0x008fca00078e0204 */
[----:B----4-:R0:W-:Y:S07]  /*0100*/  STG.E.64 desc[UR8][R4.64], R2 ;  /* 0x0000000204007986 */ /* 0x0101ee000c101b08 */
[----:B------:R-:W-:Y:S05]  /*0110*/  @!P0 EXIT ;  /* 0x000000000000894d */ /* 0x000fea0003800000 */
[C---:B------:R-:W-:Y:S01]  /*0120*/  ISETP.GE.U32.AND P1, PT, R6.reuse, 0x10, PT ;  /* 0x000000100600780c */ /* 0x040fe20003f26070 */
[----:B------:R-:W-:Y:S01]  /*0130*/  IMAD R0, R7, R6, RZ ;  /* 0x0000000607007224 */ /* 0x000fe200078e02ff */
[----:B------:R-:W-:Y:S01]  /*0140*/  LOP3.LUT R18, R6, 0xf, RZ, 0xc0, !PT ;  /* 0x0000000f06127812 */ /* 0x000fe200078ec0ff */
[----:B------:R-:W-:-:S03]  /*0150*/  IMAD.MOV.U32 R7, RZ, RZ, RZ ;  /* 0x000000ffff077224 */ /* 0x000fc600078e00ff */
[----:B------:R-:W-:-:S07]  /*0160*/  ISETP.NE.AND P0, PT, R18, RZ, PT ;  /* 0x000000ff1200720c */ /* 0x000fce0003f05270 */
[----:B------:R-:W-:Y:S06]  /*0170*/  @!P1 BRA `(.L_x_64) ;  /* 0x0000000400549947 */ /* 0x000fec0003800000 */
[----:B------:R-:W1:Y:S01]  /*0180*/  LDCU.128 UR4, c[0x0][0x380] ;  /* 0x00007000ff0477ac */ /* 0x000e620008000c00 */
[----:B------:R-:W-:Y:S01]  /*0190*/  LOP3.LUT R7, R6, 0x7ffffff0, RZ, 0xc0, !PT ;  /* 0x7ffffff006077812 */ /* 0x000fe200078ec0ff */
[----:B------:R-:W-:-:S03]  /*01a0*/  IMAD.MOV.U32 R13, RZ, RZ, R0 ;  /* 0x000000ffff0d7224 */ /* 0x000fc600078e0000 */
[----:B------:R-:W-:Y:S01]  /*01b0*/  IADD3 R12, PT, PT, -R7, RZ, RZ ;  /* 0x000000ff070c7210 */ /* 0x000fe20007ffe1ff */
[----:B-1----:R-:W-:Y:S02]  /*01c0*/  UIADD3 UR4, UP1, UPT, UR4, 0x40, URZ ;  /* 0x0000004004047890 */ /* 0x002fe4000ff3e0ff */
[----:B------:R-:W-:Y:S02]  /*01d0*/  UIADD3 UR6, UP0, UPT, UR6, 0x40, URZ ;  /* 0x0000004006067890 */ /* 0x000fe4000ff1e0ff */
[----:B------:R-:W-:Y:S02]  /*01e0*/  UIADD3.X UR5, UPT, UPT, URZ, UR5, URZ, UP1, !UPT ;  /* 0x00000005ff057290 */ /* 0x000fe40008ffe4ff */
[----:B------:R-:W-:Y:S01]  /*01f0*/  IMAD.U32 R14, RZ, RZ, UR4 ;  /* 0x00000004ff0e7e24 */ /* 0x000fe2000f8e00ff */
[----:B------:R-:W-:-:S03]  /*0200*/  UIADD3.X UR7, UPT, UPT, URZ, UR7, URZ, UP0, !UPT ;  /* 0x00000007ff077290 */ /* 0x000fc600087fe4ff */
[----:B------:R-:W-:-:S09]  /*0210*/  IMAD.U32 R15, RZ, RZ, UR5 ;  /* 0x00000005ff0f7e24 */ /* 0x000fd2000f8e00ff */
.L_x_65:
[----:B------:R-:W-:Y:S01]  /*0220*/  MOV R10, UR6 ;  /* 0x00000006000a7c02 */ /* 0x000fe20008000f00 */
[----:B------:R-:W-:Y:S01]  /*0230*/  IMAD.U32 R11, RZ, RZ, UR7 ;  /* 0x00000007ff0b7e24 */ /* 0x000fe2000f8e00ff */
[----:B------:R-:W-:Y:S01]  /*0240*/  MOV R9, R15 ;  /* 0x0000000f00097202 */ /* 0x000fe20000000f00 */
[----:B------:R-:W-:Y:S02]  /*0250*/  IMAD.MOV.U32 R8, RZ, RZ, R14 ;  /* 0x000000ffff087224 */ /* 0x000fe400078e000e */
[----:B------:R-:W-:-:S03]  /*0260*/  IMAD.WIDE R10, R13, 0x8, R10 ;  /* 0x000000080d0a7825 */ /* 0x000fc600078e020a */
[----:B----4-:R-:W2:Y:S04]  /*0270*/  LDG.E.64 R16, desc[UR8][R8.64+-0x40] ;  /* 0xffffc00808107981 */ /* 0x010ea8000c1e1b00 */
[----:B------:R-:W2:Y:S02]  /*0280*/  LDG.E.64 R14, desc[UR8][R10.64+-0x40] ;  /* 0xffffc0080a0e7981 */ /* 0x000ea4000c1e1b00 */
[----:B--2---:R-:W-:-:S07]  /*0290*/  DFMA R14, R14, R16, R2 ;  /* 0x000000100e0e722b */ /* 0x004fce0000000002 */
[----:B------:R1:W-:Y:S04]  /*02a0*/  STG.E.64 desc[UR8][R4.64], R14 ;  /* 0x0000000e04007986 */ /* 0x0003e8000c101b08 */
[----:B0-----:R-:W2:Y:S04]  /*02b0*/  LDG.E.64 R2, desc[UR8][R10.64+-0x38] ;  /* 0xffffc8080a027981 */ /* 0x001ea8000c1e1b00 */
[----:B------:R-:W2:Y:S02]  /*02c0*/  LDG.E.64 R16, desc[UR8][R8.64+-0x38] ;  /* 0xffffc80808107981 */ /* 0x000ea4000c1e1b00 */
[----:B--2---:R-:W-:-:S07]  /*02d0*/  DFMA R2, R2, R16, R14 ;  /* 0x000000100202722b */ /* 0x004fce000000000e */
[----:B------:R0:W-:Y:S04]  /*02e0*/  STG.E.64 desc[UR8][R4.64], R2 ;  /* 0x0000000204007986 */ /* 0x0001e8000c101b08 */
[----:B------:R-:W2:Y:S04]  /*02f0*/  LDG.E.64 R16, desc[UR8][R10.64+-0x30] ;  /* 0xffffd0080a107981 */ /* 0x000ea8000c1e1b00 */
[----:B------:R-:W2:Y:S02]  /*0300*/  LDG.E.64 R20, desc[UR8][R8.64+-0x30] ;  /* 0xffffd00808147981 */ /* 0x000ea4000c1e1b00 */
[----:B--2---:R-:W-:-:S07]  /*0310*/  DFMA R16, R16, R20, R2 ;  /* 0x000000141010722b */ /* 0x004fce0000000002 */
[----:B------:R2:W-:Y:S04]  /*0320*/  STG.E.64 desc[UR8][R4.64], R16 ;  /* 0x0000001004007986 */ /* 0x0005e8000c101b08 */
[----:B------:R-:W3:Y:S04]  /*0330*/  LDG.E.64 R20, desc[UR8][R10.64+-0x28] ;  /* 0xffffd8080a147981 */ /* 0x000ee8000c1e1b00 */
[----:B------:R-:W3:Y:S02]  /*0340*/  LDG.E.64 R22, desc[UR8][R8.64+-0x28] ;  /* 0xffffd80808167981 */ /* 0x000ee4000c1e1b00 */
[----:B---3--:R-:W-:-:S07]  /*0350*/  DFMA R20, R20, R22, R16 ;  /* 0x000000161414722b */ /* 0x008fce0000000010 */
[----:B------:R3:W-:Y:S04]  /*0360*/  STG.E.64 desc[UR8][R4.64], R20 ;  /* 0x0000001404007986 */ /* 0x0007e8000c101b08 */
[----:B-1----:R-:W4:Y:S04]  /*0370*/  LDG.E.64 R14, desc[UR8][R10.64+-0x20] ;  /* 0xffffe0080a0e7981 */ /* 0x002f28000c1e1b00 */
[----:B------:R-:W4:Y:S02]  /*0380*/  LDG.E.64 R22, desc[UR8][R8.64+-0x20] ;  /* 0xffffe00808167981 */ /* 0x000f24000c1e1b00 */
[----:B----4-:R-:W-:-:S07]  /*0390*/  DFMA R14, R14, R22, R20 ;  /* 0x000000160e0e722b */ /* 0x010fce0000000014 */
[----:B------:R1:W-:Y:S04]  /*03a0*/  STG.E.64 desc[UR8][R4.64], R14 ;  /* 0x0000000e04007986 */ /* 0x0003e8000c101b08 */
[----:B0-----:R-:W4:Y:S04]  /*03b0*/  LDG.E.64 R2, desc[UR8][R10.64+-0x18] ;  /* 0xffffe8080a027981 */ /* 0x001f28000c1e1b00 */
[----:B------:R-:W4:Y:S02]  /*03c0*/  LDG.E.64 R22, desc[UR8][R8.64+-0x18] ;  /* 0xffffe80808167981 */ /* 0x000f24000c1e1b00 */
[----:B----4-:R-:W-:-:S07]  /*03d0*/  DFMA R2, R2, R22, R14 ;  /* 0x000000160202722b */ /* 0x010fce000000000e */
[----:B------:R0:W-:Y:S04]  /*03e0*/  STG.E.64 desc[UR8][R4.64], R2 ;  /* 0x0000000204007986 */ /* 0x0001e8000c101b08 */
[----:B--2---:R-:W2:Y:S04]  /*03f0*/  LDG.E.64 R16, desc[UR8][R10.64+-0x10] ;  /* 0xfffff0080a107981 */ /* 0x004ea8000c1e1b00 */
[----:B------:R-:W2:Y:S02]  /*0400*/  LDG.E.64 R22, desc[UR8][R8.64+-0x10] ;  /* 0xfffff00808167981 */ /* 0x000ea4000c1e1b00 */
[----:B--2---:R-:W-:-:S07]  /*0410*/  DFMA R16, R16, R22, R2 ;  /* 0x000000161010722b */ /* 0x004fce0000000002 */
[----:B------:R2:W-:Y:S04]  /*0420*/  STG.E.64 desc[UR8][R4.64], R16 ;  /* 0x0000001004007986 */ /* 0x0005e8000c101b08 */
[----:B---3--:R-:W3:Y:S04]  /*0430*/  LDG.E.64 R20, desc[UR8][R10.64+-0x8] ;  /* 0xfffff8080a147981 */ /* 0x008ee8000c1e1b00 */
        /* <DEDUP_REMOVED lines=27> */
[----:B------:R-:W5:Y:S04]  /*05f0*/  LDG.E.64 R2, desc[UR8][R10.64+0x30] ;  /* 0x000030080a027981 */ /* 0x000f68000c1e1b00 */
[----:B--2---:R-:W5:Y:S01]  /*0600*/  LDG.E.64 R16, desc[UR8][R8.64+0x30] ;  /* 0x0000300808107981 */ /* 0x004f62000c1e1b00 */
[----:B------:R-:W-:Y:S01]  /*0610*/  VIADD R12, R12, 0x10 ;  /* 0x000000100c0c7836 */ /* 0x000fe20000000000 */
[----:B-----5:R-:W-:-:S07]  /*0620*/  DFMA R16, R2, R16, R22 ;  /* 0x000000100210722b */ /* 0x020fce0000000016 */
[----:B------:R4:W-:Y:S04]  /*0630*/  STG.E.64 desc[UR8][R4.64], R16 ;  /* 0x0000001004007986 */ /* 0x0009e8000c101b08 */
[----:B------:R-:W2:Y:S04]  /*0640*/  LDG.E.64 R2, desc[UR8][R10.64+0x38] ;  /* 0x000038080a027981 */ /* 0x000ea8000c1e1b00 */
[----:B---3--:R-:W2:Y:S01]  /*0650*/  LDG.E.64 R20, desc[UR8][R8.64+0x38] ;  /* 0x0000380808147981 */ /* 0x008ea2000c1e1b00 */
[----:B------:R-:W-:Y:S01]  /*0660*/  ISETP.NE.AND P1, PT, R12, RZ, PT ;  /* 0x000000ff0c00720c */ /* 0x000fe20003f25270 */
[----:B------:R-:W-:Y:S01]  /*0670*/  VIADD R13, R13, 0x10 ;  /* 0x000000100d0d7836 */ /* 0x000fe20000000000 */
[----:B-1----:R-:W-:-:S04]  /*0680*/  IADD3 R14, P2, PT, R8, 0x80, RZ ;  /* 0x00000080080e7810 */ /* 0x002fc80007f5e0ff */
[----:B------:R-:W-:Y:S01]  /*0690*/  IADD3.X R15, PT, PT, RZ, R9, RZ, P2, !PT ;  /* 0x00000009ff0f7210 */ /* 0x000fe200017fe4ff */
[----:B--2---:R-:W-:-:S07]  /*06a0*/  DFMA R2, R2, R20, R16 ;  /* 0x000000140202722b */ /* 0x004fce0000000010 */
[----:B------:R4:W-:Y:S01]  /*06b0*/  STG.E.64 desc[UR8][R4.64], R2 ;  /* 0x0000000204007986 */ /* 0x0009e2000c101b08 */
[----:B------:R-:W-:Y:S05]  /*06c0*/  @P1 BRA `(.L_x_65) ;  /* 0xfffffff800d41947 */ /* 0x000fea000383ffff */
.L_x_64:
[----:B------:R-:W-:Y:S05]  /*06d0*/  @!P0 EXIT ;  /* 0x000000000000894d */ /* 0x000fea0003800000 */
[----:B------:R-:W-:Y:S02]  /*06e0*/  ISETP.GE.U32.AND P0, PT, R18, 0x8, PT ;  /* 0x000000081200780c */ /* 0x000fe40003f06070 */
[----:B----4-:R-:W-:-:S04]  /*06f0*/  LOP3.LUT R16, R6, 0x7, RZ, 0xc0, !PT ;  /* 0x0000000706107812 */ /* 0x010fc800078ec0ff */
[----:B------:R-:W-:-:S07]  /*0700*/  ISETP.NE.AND P1, PT, R16, RZ, PT ;  /* 0x000000ff1000720c */ /* 0x000fce0003f25270 */
[----:B------:R-:W-:Y:S06]  /*0710*/  @!P0 BRA `(.L_x_66) ;  /* 0x0000000000988947 */ /* 0x000fec0003800000 */
[----:B------:R-:W1:Y:S01]  /*0720*/  LDC.64 R8, c[0x0][0x388] ;  /* 0x0000e200ff087b82 */ /* 0x000e620000000a00 */
[----:B------:R-:W-:-:S07]  /*0730*/  IADD3 R13, PT, PT, R0, R7, RZ ;  /* 0x00000007000d7210 */ /* 0x000fce0007ffe0ff */
[----:B------:R-:W2:Y:S01]  /*0740*/  LDC.64 R10, c[0x0][0x380] ;  /* 0x0000e000ff0a7b82 */ /* 0x000ea20000000a00 */
[----:B-1----:R-:W-:-:S05]  /*0750*/  IMAD.WIDE R8, R13, 0x8, R8 ;  /* 0x000000080d087825 */ /* 0x002fca00078e0208 */
[----:B------:R-:W3:Y:S01]  /*0760*/  LDG.E.64 R12, desc[UR8][R8.64] ;  /* 0x00000008080c7981 */ /* 0x000ee2000c1e1b00 */
[----:B--2---:R-:W-:-:S05]  /*0770*/  IMAD.WIDE.U32 R10, R7, 0x8, R10 ;  /* 0x00000008070a7825 */ /* 0x004fca00078e000a */
[----:B------:R-:W3:Y:S02]  /*0780*/  LDG.E.64 R14, desc[UR8][R10.64] ;  /* 0x000000080a0e7981 */ /* 0x000ee4000c1e1b00 */
[----:B---3--:R-:W-:-:S07]  /*0790*/  DFMA R12, R12, R14, R2 ;  /* 0x0000000e0c0c722b */ /* 0x008fce0000000002 */
        /* <DEDUP_REMOVED lines=21> */
[----:B------:R-:W4:Y:S04]  /*08f0*/  LDG.E.64 R2, desc[UR8][R8.64+0x30] ;  /* 0x0000300808027981 */ /* 0x000f28000c1e1b00 */
[----:B--2---:R-:W4:Y:S02]  /*0900*/  LDG.E.64 R14, desc[UR8][R10.64+0x30] ;  /* 0x000030080a0e7981 */ /* 0x004f24000c1e1b00 */
[----:B----4-:R-:W-:-:S07]  /*0910*/  DFMA R14, R2, R14, R20 ;  /* 0x0000000e020e722b */ /* 0x010fce0000000014 */
[----:B------:R1:W-:Y:S04]  /*0920*/  STG.E.64 desc[UR8][R4.64], R14 ;  /* 0x0000000e04007986 */ /* 0x0003e8000c101b08 */
[----:B------:R-:W2:Y:S04]  /*0930*/  LDG.E.64 R2, desc[UR8][R8.64+0x38] ;  /* 0x0000380808027981 */ /* 0x000ea8000c1e1b00 */
[----:B---3--:R-:W2:Y:S01]  /*0940*/  LDG.E.64 R18, desc[UR8][R10.64+0x38] ;  /* 0x000038080a127981 */ /* 0x008ea2000c1e1b00 */
[----:B------:R-:W-:Y:S01]  /*0950*/  VIADD R7, R7, 0x8 ;  /* 0x0000000807077836 */ /* 0x000fe20000000000 */
[----:B--2---:R-:W-:-:S07]  /*0960*/  DFMA R2, R2, R18, R14 ;  /* 0x000000120202722b */ /* 0x004fce000000000e */
[----:B------:R1:W-:Y:S04]  /*0970*/  STG.E.64 desc[UR8][R4.64], R2 ;  /* 0x0000000204007986 */ /* 0x0003e8000c101b08 */
.L_x_66:
[----:B------:R-:W-:Y:S05]  /*0980*/  @!P1 EXIT ;  /* 0x000000000000994d */ /* 0x000fea0003800000 */
[----:B------:R-:W-:Y:S02]  /*0990*/  ISETP.GE.U32.AND P0, PT, R16, 0x4, PT ;  /* 0x000000041000780c */ /* 0x000fe40003f06070 */
[----:B------:R-:W-:-:S04]  /*09a0*/  LOP3.LUT R6, R6, 0x3, RZ, 0xc0, !PT ;  /* 0x0000000306067812 */ /* 0x000fc800078ec0ff */
[----:B------:R-:W-:-:S07]  /*09b0*/  ISETP.NE.AND P1, PT, R6, RZ, PT ;  /* 0x000000ff0600720c */ /* 0x000fce0003f25270 */
[----:B------:R-:W-:Y:S06]  /*09c0*/  @!P0 BRA `(.L_x_67) ;  /* 0x0000000000588947 */ /* 0x000fec0003800000 */
[----:B------:R-:W2:Y:S01]  /*09d0*/  LDC.64 R10, c[0x0][0x388] ;  /* 0x0000e200ff0a7b82 */ /* 0x000ea20000000a00 */
[----:B-1----:R-:W-:-:S07]  /*09e0*/  IADD3 R13, PT, PT, R0, R7, RZ ;  /* 0x00000007000d7210 */ /* 0x002fce0007ffe0ff */
[----:B------:R-:W1:Y:S01]  /*09f0*/  LDC.64 R8, c[0x0][0x380] ;  /* 0x0000e000ff087b82 */ /* 0x000e620000000a00 */
[----:B--2---:R-:W-:-:S05]  /*0a00*/  IMAD.WIDE R10, R13, 0x8, R10 ;  /* 0x000000080d0a7825 */ /* 0x004fca00078e020a */
[----:B------:R-:W2:Y:S01]  /*0a10*/  LDG.E.64 R12, desc[UR8][R10.64] ;  /* 0x000000080a0c7981 */ /* 0x000ea2000c1e1b00 */
[----:B-1----:R-:W-:-:S05]  /*0a20*/  IMAD.WIDE.U32 R8, R7, 0x8, R8 ;  /* 0x0000000807087825 */ /* 0x002fca00078e0008 */
[----:B------:R-:W2:Y:S02]  /*0a30*/  LDG.E.64 R14, desc[UR8][R8.64] ;  /* 0x00000008080e7981 */ /* 0x000ea4000c1e1b00 */
[----:B--2---:R-:W-:-:S07]  /*0a40*/  DFMA R12, R12, R14, R2 ;  /* 0x0000000e0c0c722b */ /* 0x004fce0000000002 */
[----:B------:R2:W-:Y:S04]  /*0a50*/  STG.E.64 desc[UR8][R4.64], R12 ;  /* 0x0000000c04007986 */ /* 0x0005e8000c101b08 */
[----:B0-----:R-:W3:Y:S04]  /*0a60*/  LDG.E.64 R2, desc[UR8][R10.64+0x8] ;  /* 0x000008080a027981 */ /* 0x001ee8000c1e1b00 */
[----:B------:R-:W3:Y:S02]  /*0a70*/  LDG.E.64 R14, desc[UR8][R8.64+0x8] ;  /* 0x00000808080e7981 */ /* 0x000ee4000c1e1b00 */
[----:B---3--:R-:W-:-:S07]  /*0a80*/  DFMA R14, R2, R14, R12 ;  /* 0x0000000e020e722b */ /* 0x008fce000000000c */
[----:B------:R2:W-:Y:S04]  /*0a90*/  STG.E.64 desc[UR8][R4.64], R14 ;  /* 0x0000000e04007986 */ /* 0x0005e8000c101b08 */
[----:B------:R-:W3:Y:S04]  /*0aa0*/  LDG.E.64 R2, desc[UR8][R10.64+0x10] ;  /* 0x000010080a027981 */ /* 0x000ee8000c1e1b00 */
[----:B------:R-:W3:Y:S02]  /*0ab0*/  LDG.E.64 R16, desc[UR8][R8.64+0x10] ;  /* 0x0000100808107981 */ /* 0x000ee4000c1e1b00 */
[----:B---3--:R-:W-:-:S07]  /*0ac0*/  DFMA R16, R2, R16, R14 ;  /* 0x000000100210722b */ /* 0x008fce000000000e */
[----:B------:R2:W-:Y:S04]  /*0ad0*/  STG.E.64 desc[UR8][R4.64], R16 ;  /* 0x0000001004007986 */ /* 0x0005e8000c101b08 */
[----:B------:R-:W3:Y:S04]  /*0ae0*/  LDG.E.64 R2, desc[UR8][R10.64+0x18] ;  /* 0x000018080a027981 */ /* 0x000ee8000c1e1b00 */
[----:B------:R-:W3:Y:S01]  /*0af0*/  LDG.E.64 R18, desc[UR8][R8.64+0x18] ;  /* 0x0000180808127981 */ /* 0x000ee2000c1e1b00 */
[----:B------:R-:W-:Y:S01]  /*0b00*/  VIADD R7, R7, 0x4 ;  /* 0x0000000407077836 */ /* 0x000fe20000000000 */
[----:B---3--:R-:W-:-:S07]  /*0b10*/  DFMA R2, R2, R18, R16 ;  /* 0x000000120202722b */ /* 0x008fce0000000010 */
[----:B------:R2:W-:Y:S04]  /*0b20*/  STG.E.64 desc[UR8][R4.64], R2 ;  /* 0x0000000204007986 */ /* 0x0005e8000c101b08 */
.L_x_67:
[----:B------:R-:W-:Y:S05]  /*0b30*/  @!P1 EXIT ;  /* 0x000000000000994d */ /* 0x000fea0003800000 */
[----:B------:R-:W3:Y:S01]  /*0b40*/  LDC.64 R10, c[0x0][0x380] ;  /* 0x0000e000ff0a7b82 */ /* 0x000ee20000000a00 */
[----:B-12---:R-:W-:Y:S01]  /*0b50*/  IADD3 R13, PT, PT, R0, R7, RZ ;  /* 0x00000007000d7210 */ /* 0x006fe20007ffe0ff */
[----:B------:R-:W-:-:S06]  /*0b60*/  IMAD.MOV R0, RZ, RZ, -R6 ;  /* 0x000000ffff007224 */ /* 0x000fcc00078e0a06 */
[----:B------:R-:W1:Y:S01]  /*0b70*/  LDC.64 R8, c[0x0][0x388] ;  /* 0x0000e200ff087b82 */ /* 0x000e620000000a00 */
[----:B---3--:R-:W-:-:S04]  /*0b80*/  IMAD.WIDE.U32 R10, R7, 0x8, R10 ;  /* 0x00000008070a7825 */ /* 0x008fc800078e000a */
[----:B------:R-:W-:Y:S01]  /*0b90*/  IMAD.MOV.U32 R12, RZ, RZ, R10 ;  /* 0x000000ffff0c7224 */ /* 0x000fe200078e000a */
[----:B------:R-:W-:-:S07]  /*0ba0*/  MOV R15, R11 ;  /* 0x0000000b000f7202 */ /* 0x000fce0000000f00 */
.L_x_68:
[----:B-1----:R-:W-:Y:S01]  /*0bb0*/  IMAD.WIDE R6, R13, 0x8, R8 ;  /* 0x000000080d067825 */ /* 0x002fe200078e0208 */
[----:B------:R-:W-:-:S03]  /*0bc0*/  MOV R10, R12 ;  /* 0x0000000c000a7202 */ /* 0x000fc60000000f00 */
[----:B------:R-:W-:Y:S02]  /*0bd0*/  IMAD.MOV.U32 R11, RZ, RZ, R15 ;  /* 0x000000ffff0b7224 */ /* 0x000fe400078e000f */
[----:B------:R-:W0:Y:S04]  /*0be0*/  LDG.E.64 R6, desc[UR8][R6.64] ;  /* 0x0000000806067981 */ /* 0x000e28000c1e1b00 */
[----:B------:R-:W0:Y:S01]  /*0bf0*/  LDG.E.64 R10, desc[UR8][R10.64] ;  /* 0x000000080a0a7981 */ /* 0x000e22000c1e1b00 */
[----:B------:R-:W-:Y:S01]  /*0c00*/  IADD3 R0, PT, PT, R0, 0x1, RZ ;  /* 0x0000000100007810 */ /* 0x000fe20007ffe0ff */
[----:B------:R-:W-:Y:S01]  /*0c10*/  VIADD R13, R13, 0x1 ;  /* 0x000000010d0d7836 */ /* 0x000fe20000000000 */
[----:B------:R-:W-:Y:S02]  /*0c20*/  IADD3 R12, P1, PT, R12, 0x8, RZ ;  /* 0x000000080c0c7810 */ /* 0x000fe40007f3e0ff */
[----:B------:R-:W-:-:S02]  /*0c30*/  ISETP.NE.AND P0, PT, R0, RZ, PT ;  /* 0x000000ff0000720c */ /* 0x000fc40003f05270 */
[----:B------:R-:W-:Y:S01]  /*0c40*/  IADD3.X R15, PT, PT, RZ, R15, RZ, P1, !PT ;  /* 0x0000000fff0f7210 */ /* 0x000fe20000ffe4ff */
[----:B0-2---:R-:W-:-:S07]  /*0c50*/  DFMA R2, R6, R10, R2 ;  /* 0x0000000a0602722b */ /* 0x005fce0000000002 */
[----:B------:R2:W-:Y:S03]  /*0c60*/  STG.E.64 desc[UR8][R4.64], R2 ;  /* 0x0000000204007986 */ /* 0x0005e6000c101b08 */
[----:B------:R-:W-:Y:S05]  /*0c70*/  @P0 BRA `(.L_x_68) ;  /* 0xfffffffc00cc0947 */ /* 0x000fea000383ffff */
[----:B------:R-:W-:Y:S05]  /*0c80*/  EXIT ;  /* 0x000000000000794d */ /* 0x000fea0003800000 */
.L_x_69:
        /* <DEDUP_REMOVED lines=15> */
.L_x_83:


//--------------------- .text._Z19forwardHiddenKernelPdS_S_S_ii --------------------------
	.section	.text._Z19forwardHiddenKernelPdS_S_S_ii,"ax",@progbits
	.align	128
        .global         _Z19forwardHiddenKernelPdS_S_S_ii
        .type           _Z19forwardHiddenKernelPdS_S_S_ii,@function
        .size           _Z19forwardHiddenKernelPdS_S_S_ii,(.L_x_84 - _Z19forwardHiddenKernelPdS_S_S_ii)
        .other          _Z19forwardHiddenKernelPdS_S_S_ii,@"STO_CUDA_ENTRY STV_DEFAULT"
_Z19forwardHiddenKernelPdS_S_S_ii:
.text._Z19forwardHiddenKernelPdS_S_S_ii:
        /* <DEDUP_REMOVED lines=9> */
[----:B------:R-:W1:Y:S01]  /*0090*/  LDCU.64 UR12, c[0x0][0x358] ;  /* 0x00006b00ff0c77ac */ /* 0x000e620008000a00 */
[----:B------:R-:W2:Y:S06]  /*00a0*/  LDCU UR8, c[0x0][0x3a0] ;  /* 0x00007400ff0877ac */ /* 0x000eac0008000800 */
[----:B------:R-:W3:Y:S01]  /*00b0*/  LDC.64 R2, c[0x0][0x398] ;  /* 0x0000e600ff027b82 */ /* 0x000ee20000000a00 */
[----:B0-----:R-:W-:-:S06]  /*00c0*/  IMAD.WIDE R10, R5, 0x8, R10 ;  /* 0x00000008050a7825 */ /* 0x001fcc00078e020a */
[----:B-1----:R-:W4:Y:S01]  /*00d0*/  LDG.E.64 R10, desc[UR12][R10.64] ;  /* 0x0000000c0a0a7981 */ /* 0x002f22000c1e1b00 */
[----:B--2---:R-:W-:Y:S01]  /*00e0*/  UISETP.GE.AND UP0, UPT, UR8, 0x1, UPT ;  /* 0x000000010800788c */ /* 0x004fe2000bf06270 */
[----:B---3--:R-:W-:-:S05]  /*00f0*/  IMAD.WIDE R2, R5, 0x8, R2 ;  /* 0x0000000805027825 */ /* 0x008fca00078e0202 */
[----:B----4-:R0:W-:Y:S03]  /*0100*/  STG.E.64 desc[UR12][R2.64], R10 ;  /* 0x0000000a02007986 */ /* 0x0101e6000c101b0c */
[----:B------:R-:W-:Y:S05]  /*0110*/  BRA.U !UP0, `(.L_x_70) ;  /* 0x0000000908dc7547 */ /* 0x000fea000b800000 */
[----:B------:R-:W-:Y:S02]  /*0120*/  UISETP.GE.U32.AND UP1, UPT, UR8, 0x10, UPT ;  /* 0x000000100800788c */ /* 0x000fe4000bf26070 */
[----:B------:R-:W-:Y:S02]  /*0130*/  IMAD R0, R5, UR8, RZ ;  /* 0x0000000805007c24 */ /* 0x000fe4000f8e02ff */
[----:B------:R-:W-:Y:S01]  /*0140*/  HFMA2 R5, -RZ, RZ, 0, 0 ;  /* 0x00000000ff057431 */ /* 0x000fe200000001ff */
[----:B------:R-:W-:-:S04]  /*0150*/  ULOP3.LUT UR9, UR8, 0xf, URZ, 0xc0, !UPT ;  /* 0x0000000f08097892 */ /* 0x000fc8000f8ec0ff */
[----:B------:R-:W-:Y:S01]  /*0160*/  UISETP.NE.AND UP0, UPT, UR9, URZ, UPT ;  /* 0x000000ff0900728c */ /* 0x000fe2000bf05270 */
[----:B------:R-:W-:Y:S10]  /*0170*/  BRA.U !UP1, `(.L_x_71) ;  /* 0x0000000509587547 */ /* 0x000ff4000b800000 */
[----:B------:R-:W1:Y:S01]  /*0180*/  LDCU.128 UR4, c[0x0][0x380] ;  /* 0x00007000ff0477ac */ /* 0x000e620008000c00 */
[----:B------:R-:W-:Y:S01]  /*0190*/  IMAD.MOV.U32 R4, RZ, RZ, R0 ;  /* 0x000000ffff047224 */ /* 0x000fe200078e0000 */
[----:B------:R-:W-:-:S04]  /*01a0*/  ULOP3.LUT UR10, UR8, 0x7ffffff0, URZ, 0xc0, !UPT ;  /* 0x7ffffff0080a7892 */ /* 0x000fc8000f8ec0ff */
[----:B------:R-:W-:Y:S02]  /*01b0*/  UIADD3 UR11, UPT, UPT, -UR10, URZ, URZ ;  /* 0x000000ff0a0b7290 */ /* 0x000fe4000fffe1ff */
[----:B------:R-:W-:Y:S01]  /*01c0*/  MOV R5, UR10 ;  /* 0x0000000a00057c02 */ /* 0x000fe20008000f00 */
[----:B-1----:R-:W-:Y:S02]  /*01d0*/  UIADD3 UR4, UP2, UPT, UR4, 0x40, URZ ;  /* 0x0000004004047890 */ /* 0x002fe4000ff5e0ff */
[----:B------:R-:W-:Y:S02]  /*01e0*/  UIADD3 UR6, UP1, UPT, UR6, 0x40, URZ ;  /* 0x0000004006067890 */ /* 0x000fe4000ff3e0ff */
[----:B------:R-:W-:Y:S02]  /*01f0*/  UIADD3.X UR5, UPT, UPT, URZ, UR5, URZ, UP2, !UPT ;  /* 0x00000005ff057290 */ /* 0x000fe400097fe4ff */
[----:B------:R-:W-:Y:S01]  /*0200*/  IMAD.U32 R12, RZ, RZ, UR4 ;  /* 0x00000004ff0c7e24 */ /* 0x000fe2000f8e00ff */
[----:B------:R-:W-:-:S03]  /*0210*/  UIADD3.X UR7, UPT, UPT, URZ, UR7, URZ, UP1, !UPT ;  /* 0x00000007ff077290 */ /* 0x000fc60008ffe4ff */
[----:B------:R-:W-:-:S09]  /*0220*/  MOV R13, UR5 ;  /* 0x00000005000d7c02 */ /* 0x000fd20008000f00 */
.L_x_72:
        /* <DEDUP_REMOVED lines=62> */
[----:B--2---:R-:W5:Y:S02]  /*0610*/  LDG.E.64 R14, desc[UR12][R6.64+0x30] ;  /* 0x0000300c060e7981 */ /* 0x004f64000c1e1b00 */
[----:B-----5:R-:W-:-:S07]  /*0620*/  DFMA R14, R10, R14, R18 ;  /* 0x0000000e0a0e722b */ /* 0x020fce0000000012 */
[----:B------:R4:W-:Y:S04]  /*0630*/  STG.E.64 desc[UR12][R2.64], R14 ;  /* 0x0000000e02007986 */ /* 0x0009e8000c101b0c */
[----:B------:R-:W2:Y:S04]  /*0640*/  LDG.E.64 R10, desc[UR12][R8.64+0x38] ;  /* 0x0000380c080a7981 */ /* 0x000ea8000c1e1b00 */
[----:B---3--:R-:W2:Y:S01]  /*0650*/  LDG.E.64 R16, desc[UR12][R6.64+0x38] ;  /* 0x0000380c06107981 */ /* 0x008ea2000c1e1b00 */
[----:B------:R-:W-:Y:S01]  /*0660*/  UIADD3 UR11, UPT, UPT, UR11, 0x10, URZ ;  /* 0x000000100b0b7890 */ /* 0x000fe2000fffe0ff */
[----:B-1----:R-:W-:-:S02]  /*0670*/  IADD3 R12, P0, PT, R6, 0x80, RZ ;  /* 0x00000080060c7810 */ /* 0x002fc40007f1e0ff */
[----:B------:R-:W-:Y:S01]  /*0680*/  IADD3 R4, PT, PT, R4, 0x10, RZ ;  /* 0x0000001004047810 */ /* 0x000fe20007ffe0ff */
[----:B------:R-:W-:Y:S02]  /*0690*/  UISETP.NE.AND UP1, UPT, UR11, URZ, UPT ;  /* 0x000000ff0b00728c */ /* 0x000fe4000bf25270 */
[----:B------:R-:W-:Y:S01]  /*06a0*/  IMAD.X R13, RZ, RZ, R7, P0 ;  /* 0x000000ffff0d7224 */ /* 0x000fe200000e0607 */
[----:B--2---:R-:W-:-:S07]  /*06b0*/  DFMA R10, R10, R16, R14 ;  /* 0x000000100a0a722b */ /* 0x004fce000000000e */
[----:B------:R4:W-:Y:S01]  /*06c0*/  STG.E.64 desc[UR12][R2.64], R10 ;  /* 0x0000000a02007986 */ /* 0x0009e2000c101b0c */
[----:B------:R-:W-:Y:S05]  /*06d0*/  BRA.U UP1, `(.L_x_72) ;  /* 0xfffffff901d47547 */ /* 0x000fea000b83ffff */
.L_x_71:
[----:B------:R-:W-:Y:S05]  /*06e0*/  BRA.U !UP0, `(.L_x_70) ;  /* 0x0000000508687547 */ /* 0x000fea000b800000 */
[----:B------:R-:W-:Y:S02]  /*06f0*/  UISETP.GE.U32.AND UP0, UPT, UR9, 0x8, UPT ;  /* 0x000000080900788c */ /* 0x000fe4000bf06070 */
[----:B------:R-:W-:-:S04]  /*0700*/  ULOP3.LUT UR5, UR8, 0x7, URZ, 0xc0, !UPT ;  /* 0x0000000708057892 */ /* 0x000fc8000f8ec0ff */
[----:B------:R-:W-:-:S03]  /*0710*/  UISETP.NE.AND UP1, UPT, UR5, URZ, UPT ;  /* 0x000000ff0500728c */ /* 0x000fc6000bf25270 */
[----:B------:R-:W-:Y:S08]  /*0720*/  BRA.U !UP0, `(.L_x_73) ;  /* 0x0000000108987547 */ /* 0x000ff0000b800000 */
[----:B------:R-:W1:Y:S01]  /*0730*/  LDC.64 R8, c[0x0][0x388] ;  /* 0x0000e200ff087b82 */ /* 0x000e620000000a00 */
[----:B------:R-:W-:-:S07]  /*0740*/  IMAD.IADD R13, R0, 0x1, R5 ;  /* 0x00000001000d7824 */ /* 0x000fce00078e0205 */
[----:B------:R-:W2:Y:S01]  /*0750*/  LDC.64 R6, c[0x0][0x380] ;  /* 0x0000e000ff067b82 */ /* 0x000ea20000000a00 */
[----:B-1----:R-:W-:-:S05]  /*0760*/  IMAD.WIDE R8, R13, 0x8, R8 ;  /* 0x000000080d087825 */ /* 0x002fca00078e0208 */
[----:B------:R-:W3:Y:S01]  /*0770*/  LDG.E.64 R12, desc[UR12][R8.64] ;  /* 0x0000000c080c7981 */ /* 0x000ee2000c1e1b00 */
[----:B--2---:R-:W-:-:S05]  /*0780*/  IMAD.WIDE.U32 R6, R5, 0x8, R6 ;  /* 0x0000000805067825 */ /* 0x004fca00078e0006 */
[----:B----4-:R-:W3:Y:S02]  /*0790*/  LDG.E.64 R14, desc[UR12][R6.64] ;  /* 0x0000000c060e7981 */ /* 0x010ee4000c1e1b00 */
        /* <DEDUP_REMOVED lines=28> */
[----:B------:R-:W-:Y:S01]  /*0960*/  IADD3 R5, PT, PT, R5, 0x8, RZ ;  /* 0x0000000805057810 */ /* 0x000fe20007ffe0ff */
[----:B--2---:R-:W-:-:S07]  /*0970*/  DFMA R10, R10, R16, R14 ;  /* 0x000000100a0a722b */ /* 0x004fce000000000e */
[----:B------:R1:W-:Y:S04]  /*0980*/  STG.E.64 desc[UR12][R2.64], R10 ;  /* 0x0000000a02007986 */ /* 0x0003e8000c101b0c */
.L_x_73:
[----:B------:R-:W-:Y:S05]  /*0990*/  BRA.U !UP1, `(.L_x_70) ;  /* 0x0000000109bc7547 */ /* 0x000fea000b800000 */
[----:B------:R-:W-:Y:S02]  /*09a0*/  UISETP.GE.U32.AND UP0, UPT, UR5, 0x4, UPT ;  /* 0x000000040500788c */ /* 0x000fe4000bf06070 */
[----:B------:R-:W-:-:S04]  /*09b0*/  ULOP3.LUT UR4, UR8, 0x3, URZ, 0xc0, !UPT ;  /* 0x0000000308047892 */ /* 0x000fc8000f8ec0ff */
[----:B------:R-:W-:-:S03]  /*09c0*/  UISETP.NE.AND UP1, UPT, UR4, URZ, UPT ;  /* 0x000000ff0400728c */ /* 0x000fc6000bf25270 */
[----:B------:R-:W-:Y:S08]  /*09d0*/  BRA.U !UP0, `(.L_x_74) ;  /* 0x0000000108587547 */ /* 0x000ff0000b800000 */
[----:B------:R-:W2:Y:S01]  /*09e0*/  LDC.64 R8, c[0x0][0x388] ;  /* 0x0000e200ff087b82 */ /* 0x000ea20000000a00 */
[----:B-1----:R-:W-:-:S07]  /*09f0*/  IADD3 R13, PT, PT, R0, R5, RZ ;  /* 0x00000005000d7210 */ /* 0x002fce0007ffe0ff */
[----:B------:R-:W1:Y:S01]  /*0a00*/  LDC.64 R6, c[0x0][0x380] ;  /* 0x0000e000ff067b82 */ /* 0x000e620000000a00 */
[----:B--2---:R-:W-:-:S05]  /*0a10*/  IMAD.WIDE R8, R13, 0x8, R8 ;  /* 0x000000080d087825 */ /* 0x004fca00078e0208 */
[----:B------:R-:W2:Y:S01]  /*0a20*/  LDG.E.64 R12, desc[UR12][R8.64] ;  /* 0x0000000c080c7981 */ /* 0x000ea2000c1e1b00 */
[----:B-1----:R-:W-:-:S05]  /*0a30*/  IMAD.WIDE.U32 R6, R5, 0x8, R6 ;  /* 0x0000000805067825 */ /* 0x002fca00078e0006 */
[----:B----4-:R-:W2:Y:S02]  /*0a40*/  LDG.E.64 R14, desc[UR12][R6.64] ;  /* 0x0000000c060e7981 */ /* 0x010ea4000c1e1b00 */
        /* <DEDUP_REMOVED lines=15> */
.L_x_74:
[----:B------:R-:W-:Y:S05]  /*0b40*/  BRA.U !UP1, `(.L_x_70) ;  /* 0x0000000109507547 */ /* 0x000fea000b800000 */
[----:B------:R-:W3:Y:S01]  /*0b50*/  LDC.64 R6, c[0x0][0x380] ;  /* 0x0000e000ff067b82 */ /* 0x000ee20000000a00 */
[----:B-12---:R-:W-:Y:S01]  /*0b60*/  IADD3 R13, PT, PT, R0, R5, RZ ;  /* 0x00000005000d7210 */ /* 0x006fe20007ffe0ff */
[----:B------:R-:W-:-:S06]  /*0b70*/  UIADD3 UR4, UPT, UPT, -UR4, URZ, URZ ;  /* 0x000000ff04047290 */ /* 0x000fcc000fffe1ff */
[----:B------:R-:W1:Y:S01]  /*0b80*/  LDC.64 R8, c[0x0][0x388] ;  /* 0x0000e200ff087b82 */ /* 0x000e620000000a00 */
[----:B---3--:R-:W-:-:S04]  /*0b90*/  IMAD.WIDE.U32 R6, R5, 0x8, R6 ;  /* 0x0000000805067825 */ /* 0x008fc800078e0006 */
[----:B----4-:R-:W-:Y:S01]  /*0ba0*/  IMAD.MOV.U32 R15, RZ, RZ, R7 ;  /* 0x000000ffff0f7224 */ /* 0x010fe200078e0007 */
[----:B------:R-:W-:-:S07]  /*0bb0*/  MOV R0, R6 ;  /* 0x0000000600007202 */ /* 0x000fce0000000f00 */
.L_x_75:
[----:B-1----:R-:W-:Y:S01]  /*0bc0*/  IMAD.WIDE R4, R13, 0x8, R8 ;  /* 0x000000080d047825 */ /* 0x002fe200078e0208 */
[----:B------:R-:W-:Y:S02]  /*0bd0*/  MOV R6, R0 ;  /* 0x0000000000067202 */ /* 0x000fe40000000f00 */
[----:B------:R-:W-:-:S03]  /*0be0*/  MOV R7, R15 ;  /* 0x0000000f00077202 */ /* 0x000fc60000000f00 */
[----:B------:R-:W0:Y:S04]  /*0bf0*/  LDG.E.64 R4, desc[UR12][R4.64] ;  /* 0x0000000c04047981 */ /* 0x000e28000c1e1b00 */
[----:B------:R-:W0:Y:S01]  /*0c00*/  LDG.E.64 R6, desc[UR12][R6.64] ;  /* 0x0000000c06067981 */ /* 0x000e22000c1e1b00 */
[----:B------:R-:W-:Y:S01]  /*0c10*/  UIADD3 UR4, UPT, UPT, UR4, 0x1, URZ ;  /* 0x0000000104047890 */ /* 0x000fe2000fffe0ff */
[----:B------:R-:W-:Y:S01]  /*0c20*/  IADD3 R0, P0, PT, R0, 0x8, RZ ;  /* 0x0000000800007810 */ /* 0x000fe20007f1e0ff */
[----:B------:R-:W-:Y:S02]  /*0c30*/  VIADD R13, R13, 0x1 ;  /* 0x000000010d0d7836 */ /* 0x000fe40000000000 */
[----:B------:R-:W-:Y:S01]  /*0c40*/  UISETP.NE.AND UP0, UPT, UR4, URZ, UPT ;  /* 0x000000ff0400728c */ /* 0x000fe2000bf05270 */
[----:B------:R-:W-:Y:S01]  /*0c50*/  IADD3.X R15, PT, PT, RZ, R15, RZ, P0, !PT ;  /* 0x0000000fff0f7210 */ /* 0x000fe200007fe4ff */
[----:B0--3--:R-:W-:-:S07]  /*0c60*/  DFMA R10, R4, R6, R10 ;  /* 0x00000006040a722b */ /* 0x009fce000000000a */
[----:B------:R3:W-:Y:S01]  /*0c70*/  STG.E.64 desc[UR12][R2.64], R10 ;  /* 0x0000000a02007986 */ /* 0x0007e2000c101b0c */
[----:B------:R-:W-:Y:S05]  /*0c80*/  BRA.U UP0, `(.L_x_75) ;  /* 0xfffffffd00cc7547 */ /* 0x000fea000b83ffff */
.L_x_70:
[----:B------:R-:W-:Y:S01]  /*0c90*/  DSETP.MAX.AND P0, P1, RZ, R10, PT ;  /* 0x0000000aff00722a */ /* 0x000fe2000390f000 */
[----:B------:R-:W-:Y:S01]  /*0ca0*/  IMAD.MOV.U32 R0, RZ, RZ, RZ ;  /* 0x000000ffff007224 */ /* 0x000fe200078e00ff */
[----:B------:R-:W-:Y:S02]  /*0cb0*/  MOV R5, R11 ;  /* 0x0000000b00057202 */ /* 0x000fe40000000f00 */
[----:B------:R-:W-:Y:S02]  /*0cc0*/  MOV R4, RZ ;  /* 0x000000ff00047202 */ /* 0x000fe40000000f00 */
[----:B------:R-:W-:Y:S02]  /*0cd0*/  FSEL R7, R0, R5, P0 ;  /* 0x0000000500077208 */ /* 0x000fe40000000000 */
[----:B------:R-:W-:-:S06]  /*0ce0*/  SEL R4, R4, R10, P0 ;  /* 0x0000000a04047207 */ /* 0x000fcc0000000000 */
[----:B------:R-:W-:-:S04]  /*0cf0*/  @P1 LOP3.LUT R7, R5, 0x80000, RZ, 0xfc, !PT ;  /* 0x0008000005071812 */ /* 0x000fc800078efcff */
[----:B------:R-:W-:-:S05]  /*0d00*/  MOV R5, R7 ;  /* 0x0000000700057202 */ /* 0x000fca0000000f00 */
[----:B------:R-:W-:Y:S01]  /*0d10*/  STG.E.64 desc[UR12][R2.64], R4 ;  /* 0x0000000402007986 */ /* 0x000fe2000c101b0c */
[----:B------:R-:W-:Y:S05]  /*0d20*/  EXIT ;  /* 0x000000000000794d */ /* 0x000fea0003800000 */
.L_x_76:
        /* <DEDUP_REMOVED lines=13> */
.L_x_84:


//--------------------- .nv.shared.reserved.0     --------------------------
	.section	.nv.shared.reserved.0,"aw",@nobits
	.weak		__nv_reservedSMEM_offset_0_alias
	.size		__nv_reservedSMEM_offset_0_alias, 0, 64
	.other		__nv_reservedSMEM_offset_0_alias,@"STO_CUDA_RESERVED_SHARED STV_DEFAULT"
__nv_reservedSMEM_offset_0_alias:
	.zero		0
	.zero		64


//--------------------- .nv.constant0._Z25updateHiddenWeightsKernelPdS_S_S_dii --------------------------
	.section	.nv.constant0._Z25updateHiddenWeightsKernelPdS_S_S_dii,"a",@progbits
	.sectionflags	@""
	.align	4
.nv.constant0._Z25updateHiddenWeightsKernelPdS_S_S_dii:
	.zero		944


//--------------------- .nv.constant0._Z25updateOutputWeightsKernelPdS_S_S_dii --------------------------
	.section	.nv.constant0._Z25updateOutputWeightsKernelPdS_S_S_dii,"a",@progbits
	.sectionflags	@""
	.align	4
.nv.constant0._Z25updateOutputWeightsKernelPdS_S_S_dii:
	.zero		944


//--------------------- .nv.constant0._Z20hiddenGradientKernelPdS_S_S_ii --------------------------
	.section	.nv.constant0._Z20hiddenGradientKernelPdS_S_S_ii,"a",@progbits
	.sectionflags	@""
	.align	4
.nv.constant0._Z20hiddenGradientKernelPdS_S_S_ii:
	.zero		936


//--------------------- .nv.constant0._Z20outputGradientKernelPdS_S_i --------------------------
	.section	.nv.constant0._Z20outputGradientKernelPdS_S_i,"a",@progbits
	.sectionflags	@""
	.align	4
.nv.constant0._Z20outputGradientKernelPdS_S_i:
	.zero		924


//--------------------- .nv.constant0._Z13softmaxKernelPdi --------------------------
	.section	.nv.constant0._Z13softmaxKernelPdi,"a",@progbits
	.sectionflags	@""
	.align	4
.nv.constant0._Z13softmaxKernelPdi:
	.zero		908


//--------------------- .nv.constant0._Z19forwardOutputKernelPdS_S_S_ii --------------------------
	.section	.nv.constant0._Z19forwardOutputKernelPdS_S_S_ii,"a",@progbits
	.sectionflags	@""
	.align	4
.nv.constant0._Z19forwardOutputKernelPdS_S_S_ii:
	.zero		936


//--------------------- .nv.constant0._Z19forwardHiddenKernelPdS_S_S_ii --------------------------
	.section	.nv.constant0._Z19forwardHiddenKernelPdS_S_S_ii,"a",@progbits
	.sectionflags	@""
	.align	4
.nv.constant0._Z19forwardHiddenKernelPdS_S_S_ii:
	.zero		936


//--------------------- SYMBOLS --------------------------

	.type		.nv.reservedSmem.offset0,@object
	.size		.nv.reservedSmem.offset0,0x4
